def attn_fwd(
    Q,
    K,
    V,
    Out,
    Lse,
    sm_scale,
    stride_qz,
    stride_qh,
    stride_qm,
    stride_qk,
    stride_kz,
    stride_kh,
    stride_kn,
    stride_kk,
    stride_vz,
    stride_vh,
    stride_vn,
    stride_vk,
    stride_oz,
    stride_oh,
    stride_om,
    stride_ok,
    seqlen_q,
    seqlen_k,
    BLOCK_M: tl.constexpr,
    BLOCK_N: tl.constexpr,
    HEAD_DIM: tl.constexpr,
    CAUSAL: tl.constexpr,
):
    start_m = tl.program_id(0)
    off_hz = tl.program_id(1)
    q_off = off_hz * stride_qh
    k_off = off_hz * stride_kh
    v_off = off_hz * stride_vh
    offs_m = start_m * BLOCK_M + tl.arange(0, BLOCK_M)
    offs_d = tl.arange(0, HEAD_DIM)
    offs_n = tl.arange(0, BLOCK_N)
    q_ptrs = Q + q_off + offs_m[:, None] * stride_qm + offs_d[None, :] * stride_qk
    k_ptrs = K + k_off + offs_d[:, None] * stride_kk + offs_n[None, :] * stride_kn
    v_ptrs = V + v_off + offs_n[:, None] * stride_vn + offs_d[None, :] * stride_vk
    m_i = tl.full([BLOCK_M], float("-inf"), dtype=tl.float32)
    l_i = tl.zeros([BLOCK_M], dtype=tl.float32) + 1.0
    acc = tl.zeros([BLOCK_M, HEAD_DIM], dtype=tl.float32)
    q = tl.load(q_ptrs)
    acc, l_i, m_i = _attn_fwd_inner(
        acc,
        l_i,
        m_i,
        q,
        k_ptrs,
        v_ptrs,
        sm_scale,
        stride_kn,
        stride_vn,
        start_m,
        seqlen_k,
        BLOCK_M,
        BLOCK_N,
        HEAD_DIM,
        CAUSAL,
    )
    acc = acc / l_i[:, None]
    lse = m_i + tl.math.log2(l_i) / 1.4426950408889634
    o_ptrs = (
        Out
        + off_hz * stride_oh
        + offs_m[:, None] * stride_om
        + offs_d[None, :] * stride_ok
    )
    tl.store(o_ptrs, acc.to(Out.dtype.element_ty))
    tl.store(Lse + off_hz * seqlen_q + offs_m, lse)

# config = {"BLOCK_M": 64, "BLOCK_N": 16, "HEAD_DIM": 512, "arch": "sm_80", "causal": false, "dtype": "fp16", "num_stages": 3, "num_warps": 8}
# arch = sm_80


// ===== COMPILED SASS (sm_80) =====

	.target	sm_80

	.elftype	@"ET_EXEC"


//--------------------- .note.nv.tkinfo           --------------------------
	.section	.note.nv.tkinfo,"",@"SHT_NOTE"
	.sectionflags	@"SHF_NOTE_NV_TKINFO"
	.tkinfo
        /*0018*/ 	.word	0x00000002
        /*0030*/ 	.string	""
        /*0030*/ 	.string	"ptxas"
        /*0030*/ 	.string	"Cuda compilation tools, release 13.0, V13.0.88"
        /*0030*/ 	.string	"Build cuda_13.0.r13.0/compiler.36424714_0"
        /*0030*/ 	.string	"-v  -suppress-debug-info  -lineinfo  -arch sm_80 "



//--------------------- .note.nv.cuinfo           --------------------------
	.section	.note.nv.cuinfo,"",@"SHT_NOTE"
	.sectionflags	@"SHF_NOTE_NV_CUINFO"
        /*0018*/ 	.short	0x0002
        /*001a*/ 	.short	0x0050
        /*001c*/ 	.short	0x0082
	.zero		2


//--------------------- .nv.info                  --------------------------
	.section	.nv.info,"",@"SHT_CUDA_INFO"
	.align	4


	//----- nvinfo : EIATTR_REGCOUNT
	.align		4
        /*0000*/ 	.byte	0x04, 0x2f
        /*0002*/ 	.short	(.L_2 - .L_1)
	.align		4
.L_1:
        /*0004*/ 	.word	index@(attn_fwd)
        /*0008*/ 	.word	0x000000ff


	//----- nvinfo : EIATTR_FRAME_SIZE
	.align		4
.L_2:
        /*000c*/ 	.byte	0x04, 0x11
        /*000e*/ 	.short	(.L_4 - .L_3)
	.align		4
.L_3:
        /*0010*/ 	.word	index@(attn_fwd)
        /*0014*/ 	.word	0x00000180


	//----- nvinfo : EIATTR_MIN_STACK_SIZE
	.align		4
.L_4:
        /*0018*/ 	.byte	0x04, 0x12
        /*001a*/ 	.short	(.L_6 - .L_5)
	.align		4
.L_5:
        /*001c*/ 	.word	index@(attn_fwd)
        /*0020*/ 	.word	0x00000180
.L_6:


//--------------------- .nv.info.attn_fwd         --------------------------
	.section	.nv.info.attn_fwd,"",@"SHT_CUDA_INFO"
	.sectionflags	@""
	.align	4


	//----- nvinfo : EIATTR_CUDA_API_VERSION
	.align		4
        /*0000*/ 	.byte	0x04, 0x37
        /*0002*/ 	.short	(.L_8 - .L_7)
.L_7:
        /*0004*/ 	.word	0x00000082


	//----- nvinfo : EIATTR_SW2861232_WAR
	.align		4
.L_8:
        /*0008*/ 	.byte	0x01, 0x35
	.zero		2


	//----- nvinfo : EIATTR_PARAM_CBANK
	.align		4
        /*000c*/ 	.byte	0x04, 0x0a
        /*000e*/ 	.short	(.L_10 - .L_9)
	.align		4
.L_9:
        /*0010*/ 	.word	index@(.nv.constant0.attn_fwd)
        /*0014*/ 	.short	0x0160
        /*0016*/ 	.short	0x0088


	//----- nvinfo : EIATTR_CBANK_PARAM_SIZE
	.align		4
.L_10:
        /*0018*/ 	.byte	0x03, 0x19
        /*001a*/ 	.short	0x0088


	//----- nvinfo : EIATTR_KPARAM_INFO
	.align		4
        /*001c*/ 	.byte	0x04, 0x17
        /*001e*/ 	.short	(.L_12 - .L_11)
.L_11:
        /*0020*/ 	.word	0x00000000
        /*0024*/ 	.short	0x0019
        /*0026*/ 	.short	0x0080
        /*0028*/ 	.byte	0x00, 0xf4, 0x21, 0x00


	//----- nvinfo : EIATTR_KPARAM_INFO
	.align		4
.L_12:
        /*002c*/ 	.byte	0x04, 0x17
        /*002e*/ 	.short	(.L_14 - .L_13)
.L_13:
        /*0030*/ 	.word	0x00000000
        /*0034*/ 	.short	0x0018
        /*0036*/ 	.short	0x0078
        /*0038*/ 	.byte	0x00, 0xf4, 0x21, 0x00


	//----- nvinfo : EIATTR_KPARAM_INFO
	.align		4
.L_14:
        /*003c*/ 	.byte	0x04, 0x17
        /*003e*/ 	.short	(.L_16 - .L_15)
.L_15:
        /*0040*/ 	.word	0x00000000
        /*0044*/ 	.short	0x0017
        /*0046*/ 	.short	0x0070
        /*0048*/ 	.byte	0x00, 0xf0, 0x11, 0x00


	//----- nvinfo : EIATTR_KPARAM_INFO
	.align		4
.L_16:
        /*004c*/ 	.byte	0x04, 0x17
        /*004e*/ 	.short	(.L_18 - .L_17)
.L_17:
        /*0050*/ 	.word	0x00000000
        /*0054*/ 	.short	0x0016
        /*0056*/ 	.short	0x006c
        /*0058*/ 	.byte	0x00, 0xf0, 0x11, 0x00


	//----- nvinfo : EIATTR_KPARAM_INFO
	.align		4
.L_18:
        /*005c*/ 	.byte	0x04, 0x17
        /*005e*/ 	.short	(.L_20 - .L_19)
.L_19:
        /*0060*/ 	.word	0x00000000
        /*0064*/ 	.short	0x0015
        /*0066*/ 	.short	0x0068
        /*0068*/ 	.byte	0x00, 0xf0, 0x11, 0x00


	//----- nvinfo : EIATTR_KPARAM_INFO
	.align		4
.L_20:
        /*006c*/ 	.byte	0x04, 0x17
        /*006e*/ 	.short	(.L_22 - .L_21)
.L_21:
        /*0070*/ 	.word	0x00000000
        /*0074*/ 	.short	0x0014
        /*0076*/ 	.short	0x0064
        /*0078*/ 	.byte	0x00, 0xf0, 0x11, 0x00


	//----- nvinfo : EIATTR_KPARAM_INFO
	.align		4
.L_22:
        /*007c*/ 	.byte	0x04, 0x17
        /*007e*/ 	.short	(.L_24 - .L_23)
.L_23:
        /*0080*/ 	.word	0x00000000
        /*0084*/ 	.short	0x0013
        /*0086*/ 	.short	0x0060
        /*0088*/ 	.byte	0x00, 0xf0, 0x11, 0x00


	//----- nvinfo : EIATTR_KPARAM_INFO
	.align		4
.L_24:
        /*008c*/ 	.byte	0x04, 0x17
        /*008e*/ 	.short	(.L_26 - .L_25)
.L_25:
        /*0090*/ 	.word	0x00000000
        /*0094*/ 	.short	0x0012
        /*0096*/ 	.short	0x005c
        /*0098*/ 	.byte	0x00, 0xf0, 0x11, 0x00


	//----- nvinfo : EIATTR_KPARAM_INFO
	.align		4
.L_26:
        /*009c*/ 	.byte	0x04, 0x17
        /*009e*/ 	.short	(.L_28 - .L_27)
.L_27:
        /*00a0*/ 	.word	0x00000000
        /*00a4*/ 	.short	0x0011
        /*00a6*/ 	.short	0x0058
        /*00a8*/ 	.byte	0x00, 0xf0, 0x11, 0x00


	//----- nvinfo : EIATTR_KPARAM_INFO
	.align		4
.L_28:
        /*00ac*/ 	.byte	0x04, 0x17
        /*00ae*/ 	.short	(.L_30 - .L_29)
.L_29:
        /*00b0*/ 	.word	0x00000000
        /*00b4*/ 	.short	0x0010
        /*00b6*/ 	.short	0x0054
        /*00b8*/ 	.byte	0x00, 0xf0, 0x11, 0x00


	//----- nvinfo : EIATTR_KPARAM_INFO
	.align		4
.L_30:
        /*00bc*/ 	.byte	0x04, 0x17
        /*00be*/ 	.short	(.L_32 - .L_31)
.L_31:
        /*00c0*/ 	.word	0x00000000
        /*00c4*/ 	.short	0x000f
        /*00c6*/ 	.short	0x0050
        /*00c8*/ 	.byte	0x00, 0xf0, 0x11, 0x00


	//----- nvinfo : EIATTR_KPARAM_INFO
	.align		4
.L_32:
        /*00cc*/ 	.byte	0x04, 0x17
        /*00ce*/ 	.short	(.L_34 - .L_33)
.L_33:
        /*00d0*/ 	.word	0x00000000
        /*00d4*/ 	.short	0x000e
        /*00d6*/ 	.short	0x004c
        /*00d8*/ 	.byte	0x00, 0xf0, 0x11, 0x00


	//----- nvinfo : EIATTR_KPARAM_INFO
	.align		4
.L_34:
        /*00dc*/ 	.byte	0x04, 0x17
        /*00de*/ 	.short	(.L_36 - .L_35)
.L_35:
        /*00e0*/ 	.word	0x00000000
        /*00e4*/ 	.short	0x000d
        /*00e6*/ 	.short	0x0048
        /*00e8*/ 	.byte	0x00, 0xf0, 0x11, 0x00


	//----- nvinfo : EIATTR_KPARAM_INFO
	.align		4
.L_36:
        /*00ec*/ 	.byte	0x04, 0x17
        /*00ee*/ 	.short	(.L_38 - .L_37)
.L_37:
        /*00f0*/ 	.word	0x00000000
        /*00f4*/ 	.short	0x000c
        /*00f6*/ 	.short	0x0044
        /*00f8*/ 	.byte	0x00, 0xf0, 0x11, 0x00


	//----- nvinfo : EIATTR_KPARAM_INFO
	.align		4
.L_38:
        /*00fc*/ 	.byte	0x04, 0x17
        /*00fe*/ 	.short	(.L_40 - .L_39)
.L_39:
        /*0100*/ 	.word	0x00000000
        /*0104*/ 	.short	0x000b
        /*0106*/ 	.short	0x0040
        /*0108*/ 	.byte	0x00, 0xf0, 0x11, 0x00


	//----- nvinfo : EIATTR_KPARAM_INFO
	.align		4
.L_40:
        /*010c*/ 	.byte	0x04, 0x17
        /*010e*/ 	.short	(.L_42 - .L_41)
.L_41:
        /*0110*/ 	.word	0x00000000
        /*0114*/ 	.short	0x000a
        /*0116*/ 	.short	0x003c
        /*0118*/ 	.byte	0x00, 0xf0, 0x11, 0x00


	//----- nvinfo : EIATTR_KPARAM_INFO
	.align		4
.L_42:
        /*011c*/ 	.byte	0x04, 0x17
        /*011e*/ 	.short	(.L_44 - .L_43)
.L_43:
        /*0120*/ 	.word	0x00000000
        /*0124*/ 	.short	0x0009
        /*0126*/ 	.short	0x0038
        /*0128*/ 	.byte	0x00, 0xf0, 0x11, 0x00


	//----- nvinfo : EIATTR_KPARAM_INFO
	.align		4
.L_44:
        /*012c*/ 	.byte	0x04, 0x17
        /*012e*/ 	.short	(.L_46 - .L_45)
.L_45:
        /*0130*/ 	.word	0x00000000
        /*0134*/ 	.short	0x0008
        /*0136*/ 	.short	0x0034
        /*0138*/ 	.byte	0x00, 0xf0, 0x11, 0x00


	//----- nvinfo : EIATTR_KPARAM_INFO
	.align		4
.L_46:
        /*013c*/ 	.byte	0x04, 0x17
        /*013e*/ 	.short	(.L_48 - .L_47)
.L_47:
        /*0140*/ 	.word	0x00000000
        /*0144*/ 	.short	0x0007
        /*0146*/ 	.short	0x0030
        /*0148*/ 	.byte	0x00, 0xf0, 0x11, 0x00


	//----- nvinfo : EIATTR_KPARAM_INFO
	.align		4
.L_48:
        /*014c*/ 	.byte	0x04, 0x17
        /*014e*/ 	.short	(.L_50 - .L_49)
.L_49:
        /*0150*/ 	.word	0x00000000
        /*0154*/ 	.short	0x0006
        /*0156*/ 	.short	0x002c
        /*0158*/ 	.byte	0x00, 0xf0, 0x11, 0x00


	//----- nvinfo : EIATTR_KPARAM_INFO
	.align		4
.L_50:
        /*015c*/ 	.byte	0x04, 0x17
        /*015e*/ 	.short	(.L_52 - .L_51)
.L_51:
        /*0160*/ 	.word	0x00000000
        /*0164*/ 	.short	0x0005
        /*0166*/ 	.short	0x0028
        /*0168*/ 	.byte	0x00, 0xf0, 0x11, 0x00


	//----- nvinfo : EIATTR_KPARAM_INFO
	.align		4
.L_52:
        /*016c*/ 	.byte	0x04, 0x17
        /*016e*/ 	.short	(.L_54 - .L_53)
.L_53:
        /*0170*/ 	.word	0x00000000
        /*0174*/ 	.short	0x0004
        /*0176*/ 	.short	0x0020
        /*0178*/ 	.byte	0x00, 0xf4, 0x21, 0x00


	//----- nvinfo : EIATTR_KPARAM_INFO
	.align		4
.L_54:
        /*017c*/ 	.byte	0x04, 0x17
        /*017e*/ 	.short	(.L_56 - .L_55)
.L_55:
        /*0180*/ 	.word	0x00000000
        /*0184*/ 	.short	0x0003
        /*0186*/ 	.short	0x0018
        /*0188*/ 	.byte	0x00, 0xf4, 0x21, 0x00


	//----- nvinfo : EIATTR_KPARAM_INFO
	.align		4
.L_56:
        /*018c*/ 	.byte	0x04, 0x17
        /*018e*/ 	.short	(.L_58 - .L_57)
.L_57:
        /*0190*/ 	.word	0x00000000
        /*0194*/ 	.short	0x0002
        /*0196*/ 	.short	0x0010
        /*0198*/ 	.byte	0x00, 0xf4, 0x21, 0x00


	//----- nvinfo : EIATTR_KPARAM_INFO
	.align		4
.L_58:
        /*019c*/ 	.byte	0x04, 0x17
        /*019e*/ 	.short	(.L_60 - .L_59)
.L_59:
        /*01a0*/ 	.word	0x00000000
        /*01a4*/ 	.short	0x0001
        /*01a6*/ 	.short	0x0008
        /*01a8*/ 	.byte	0x00, 0xf4, 0x21, 0x00


	//----- nvinfo : EIATTR_KPARAM_INFO
	.align		4
.L_60:
        /*01ac*/ 	.byte	0x04, 0x17
        /*01ae*/ 	.short	(.L_62 - .L_61)
.L_61:
        /*01b0*/ 	.word	0x00000000
        /*01b4*/ 	.short	0x0000
        /*01b6*/ 	.short	0x0000
        /*01b8*/ 	.byte	0x00, 0xf4, 0x21, 0x00


	//----- nvinfo : EIATTR_MAXREG_COUNT
	.align		4
.L_62:
        /*01bc*/ 	.byte	0x03, 0x1b
        /*01be*/ 	.short	0x00ff


	//----- nvinfo : EIATTR_NUM_BARRIERS
	.align		4
        /*01c0*/ 	.byte	0x02, 0x4c
        /*01c2*/ 	.byte	0x01
	.zero		1


	//----- nvinfo : EIATTR_ANNOTATIONS
	.align		4
        /*01c4*/ 	.byte	0x04, 0x55
        /*01c6*/ 	.short	(.L_64 - .L_63)


	//   ....[0]....
.L_63:
        /*01c8*/ 	.word	0x00000001
        /*01cc*/ 	.byte	0xc0, 0x00, 0x00, 0x00, 0x01, 0x00, 0x00, 0x00, 0x30, 0x01, 0x00, 0x00, 0x01, 0x00, 0x00, 0x00
        /* <DEDUP_REMOVED lines=48> */
        /*04dc*/ 	.byte	0x20, 0xde, 0x00, 0x00


	//----- nvinfo : EIATTR_MERCURY_ISA_VERSION
	.align		4
.L_64:
        /*04e0*/ 	.byte	0x03, 0x5f
        /*04e2*/ 	.short	0x0000


	//----- nvinfo : EIATTR_COOP_GROUP_MASK_REGIDS
	.align		4
        /*04e4*/ 	.byte	0x04, 0x29
        /*04e6*/ 	.short	(.L_66 - .L_65)


	//   ....[0]....
.L_65:
        /*04e8*/ 	.word	0xffffffff


	//   ....[1]....
        /*04ec*/ 	.word	0xffffffff


	//   ....[2]....
        /*04f0*/ 	.word	0xffffffff


	//   ....[3]....
        /*04f4*/ 	.word	0xffffffff


	//   ....[4]....
        /*04f8*/ 	.word	0xffffffff


	//   ....[5]....
        /*04fc*/ 	.word	0xffffffff


	//   ....[6]....
        /*0500*/ 	.word	0xffffffff


	//   ....[7]....
        /*0504*/ 	.word	0xffffffff


	//   ....[8]....
        /*0508*/ 	.word	0xffffffff


	//   ....[9]....
        /*050c*/ 	.word	0xffffffff


	//   ....[10]....
        /*0510*/ 	.word	0xffffffff


	//   ....[11]....
        /*0514*/ 	.word	0xffffffff


	//   ....[12]....
        /*0518*/ 	.word	0xffffffff


	//   ....[13]....
        /*051c*/ 	.word	0xffffffff


	//   ....[14]....
        /*0520*/ 	.word	0xffffffff


	//   ....[15]....
        /*0524*/ 	.word	0xffffffff


	//   ....[16]....
        /*0528*/ 	.word	0xffffffff


	//   ....[17]....
        /*052c*/ 	.word	0xffffffff


	//   ....[18]....
        /*0530*/ 	.word	0xffffffff


	//   ....[19]....
        /*0534*/ 	.word	0xffffffff


	//   ....[20]....
        /*0538*/ 	.word	0xffffffff


	//   ....[21]....
        /*053c*/ 	.word	0xffffffff


	//   ....[22]....
        /*0540*/ 	.word	0xffffffff


	//   ....[23]....
        /*0544*/ 	.word	0xffffffff


	//   ....[24]....
        /*0548*/ 	.word	0xffffffff


	//   ....[25]....
        /*054c*/ 	.word	0xffffffff


	//   ....[26]....
        /*0550*/ 	.word	0xffffffff


	//   ....[27]....
        /*0554*/ 	.word	0xffffffff


	//   ....[28]....
        /*0558*/ 	.word	0xffffffff


	//   ....[29]....
        /*055c*/ 	.word	0xffffffff


	//   ....[30]....
        /*0560*/ 	.word	0xffffffff


	//   ....[31]....
        /*0564*/ 	.word	0xffffffff


	//   ....[32]....
        /*0568*/ 	.word	0xffffffff


	//   ....[33]....
        /*056c*/ 	.word	0xffffffff


	//----- nvinfo : EIATTR_COOP_GROUP_INSTR_OFFSETS
	.align		4
.L_66:
        /*0570*/ 	.byte	0x04, 0x28
        /*0572*/ 	.short	(.L_68 - .L_67)


	//   ....[0]....
.L_67:
        /*0574*/ 	.word	0x000060f0


	//   ....[1]....
        /*0578*/ 	.word	0x00006100


	//   ....[2]....
        /*057c*/ 	.word	0x00006110


	//   ....[3]....
        /*0580*/ 	.word	0x00006120


	//   ....[4]....
        /*0584*/ 	.word	0x00006130


	//   ....[5]....
        /*0588*/ 	.word	0x00006140


	//   ....[6]....
        /*058c*/ 	.word	0x00006150


	//   ....[7]....
        /*0590*/ 	.word	0x00006160


	//   ....[8]....
        /*0594*/ 	.word	0x000061f0


	//   ....[9]....
        /*0598*/ 	.word	0x00006200


	//   ....[10]....
        /*059c*/ 	.word	0x00006210


	//   ....[11]....
        /*05a0*/ 	.word	0x00006220


	//   ....[12]....
        /*05a4*/ 	.word	0x00006230


	//   ....[13]....
        /*05a8*/ 	.word	0x00006240


	//   ....[14]....
        /*05ac*/ 	.word	0x00006250


	//   ....[15]....
        /*05b0*/ 	.word	0x00006260


	//   ....[16]....
        /*05b4*/ 	.word	0x000063f0


	//   ....[17]....
        /*05b8*/ 	.word	0x000068b0


	//   ....[18]....
        /*05bc*/ 	.word	0x000068c0


	//   ....[19]....
        /*05c0*/ 	.word	0x000068d0


	//   ....[20]....
        /*05c4*/ 	.word	0x000068e0


	//   ....[21]....
        /*05c8*/ 	.word	0x000068f0


	//   ....[22]....
        /*05cc*/ 	.word	0x00006900


	//   ....[23]....
        /*05d0*/ 	.word	0x00006910


	//   ....[24]....
        /*05d4*/ 	.word	0x00006920


	//   ....[25]....
        /*05d8*/ 	.word	0x000069b0


	//   ....[26]....
        /*05dc*/ 	.word	0x000069c0


	//   ....[27]....
        /*05e0*/ 	.word	0x000069d0


	//   ....[28]....
        /*05e4*/ 	.word	0x000069e0


	//   ....[29]....
        /*05e8*/ 	.word	0x000069f0


	//   ....[30]....
        /*05ec*/ 	.word	0x00006a00


	//   ....[31]....
        /*05f0*/ 	.word	0x00006a10


	//   ....[32]....
        /*05f4*/ 	.word	0x00006a20


	//   ....[33]....
        /*05f8*/ 	.word	0x00006c00


	//----- nvinfo : EIATTR_EXIT_INSTR_OFFSETS
	.align		4
.L_68:
        /*05fc*/ 	.byte	0x04, 0x1c
        /*05fe*/ 	.short	(.L_70 - .L_69)


	//   ....[0]....
.L_69:
        /*0600*/ 	.word	0x0000de10


	//   ....[1]....
        /*0604*/ 	.word	0x0000ded0


	//----- nvinfo : EIATTR_REQNTID
	.align		4
.L_70:
        /*0608*/ 	.byte	0x04, 0x10
        /*060a*/ 	.short	(.L_72 - .L_71)
.L_71:
        /*060c*/ 	.word	0x00000100
        /*0610*/ 	.word	0x00000001
        /*0614*/ 	.word	0x00000001
.L_72:


//--------------------- .nv.callgraph             --------------------------
	.section	.nv.callgraph,"",@"SHT_CUDA_CALLGRAPH"
	.align	4
	.sectionentsize	8
	.align		4
        /*0000*/ 	.word	0x00000000
	.align		4
        /*0004*/ 	.word	0xffffffff
	.align		4
        /*0008*/ 	.word	0x00000000
	.align		4
        /*000c*/ 	.word	0xfffffffe
	.align		4
        /*0010*/ 	.word	0x00000000
	.align		4
        /*0014*/ 	.word	0xfffffffd
	.align		4
        /*0018*/ 	.word	0x00000000
	.align		4
        /*001c*/ 	.word	0xfffffffc


//--------------------- .nv.rel.action            --------------------------
	.section	.nv.rel.action,"",@"SHT_CUDA_RELOCINFO"
	.align	8
	.sectionentsize	8
        /*0000*/ 	.byte	0x73, 0x00, 0x00, 0x00, 0x00, 0x00, 0x00, 0x00, 0x00, 0x00, 0x00, 0x11, 0x25, 0x00, 0x05, 0x36


//--------------------- .nv.constant4             --------------------------
	.section	.nv.constant4,"a",@progbits
	.align	8
	.align		8
.nv.constant4:
        /*0000*/ 	.dword	_$_str


//--------------------- .nv.constant0.attn_fwd    --------------------------
	.section	.nv.constant0.attn_fwd,"a",@progbits
	.sectionflags	@""
	.align	4
.nv.constant0.attn_fwd:
	.zero		488


//--------------------- .text.attn_fwd            --------------------------
	.section	.text.attn_fwd,"ax",@progbits
	.sectioninfo	@"SHI_REGISTERS=255"
	.align	128
        .global         attn_fwd
        .type           attn_fwd,@function
        .size           attn_fwd,(.L_x_3 - attn_fwd)
        .other          attn_fwd,@"STO_CUDA_ENTRY STV_DEFAULT"
attn_fwd:
.text.attn_fwd:
[----:B------:R-:W-:Y:S02]  /*0000*/  IMAD.MOV.U32 R1, RZ, RZ, c[0x0][0x28] ;  /* 0x00000a00ff017624 */ /* 0x000fe400078e00ff */
[----:B------:R-:W0:Y:S01]  /*0010*/  S2R R168, SR_TID.X ;  /* 0x0000000000a87919 */ /* 0x000e220000002100 */
[----:B------:R-:W-:Y:S02]  /*0020*/  MOV R14, c[0x0][0x198] ;  /* 0x00006600000e7a02 */ /* 0x000fe40000000f00 */
[----:B------:R-:W-:Y:S01]  /*0030*/  IADD3 R1, R1, -0x180, RZ ;  /* 0xfffffe8001017810 */ /* 0x000fe20007ffe0ff */
[----:B------:R-:W1:Y:S04]  /*0040*/  S2R R3, SR_CTAID.X ;  /* 0x0000000000037919 */ /* 0x000e680000002500 */
[----:B------:R-:W2:Y:S01]  /*0050*/  S2R R160, SR_CTAID.Y ;  /* 0x0000000000a07919 */ /* 0x000ea20000002600 */
[----:B0-----:R-:W-:Y:S02]  /*0060*/  LOP3.LUT R0, R168, 0x3f, RZ, 0xc0, !PT ;  /* 0x0000003fa8007812 */ /* 0x001fe400078ec0ff */
[----:B------:R-:W-:-:S03]  /*0070*/  SHF.R.U32.HI R2, RZ, 0x6, R168 ;  /* 0x00000006ff027819 */ /* 0x000fc600000116a8 */
[----:B-1----:R-:W-:Y:S01]  /*0080*/  IMAD R5, R3, 0x40, R0 ;  /* 0x0000004003057824 */ /* 0x002fe200078e0200 */
[----:B------:R-:W-:Y:S01]  /*0090*/  SGXT.U32 R4, R2, 0x2 ;  /* 0x000000020204781a */ /* 0x000fe20000000000 */
[----:B--2---:R-:W-:Y:S02]  /*00a0*/  IMAD R0, R160, c[0x0][0x190], RZ ;  /* 0x00006400a0007a24 */ /* 0x004fe400078e02ff */
[----:B------:R-:W-:Y:S01]  /*00b0*/  IMAD R2, R5, c[0x0][0x194], RZ ;  /* 0x0000650005027a24 */ /* 0x000fe200078e02ff */
[----:B------:R0:W-:Y:S01]  /*00c0*/  STL [R1+0x84], R5 ;  /* 0x0000840501007387 */ /* 0x0001e20000100800 */
[----:B------:R-:W-:Y:S02]  /*00d0*/  IMAD R7, R4, c[0x0][0x198], RZ ;  /* 0x0000660004077a24 */ /* 0x000fe400078e02ff */
[----:B------:R-:W-:Y:S01]  /*00e0*/  IMAD.SHL.U32 R3, R0, 0x2, RZ ;  /* 0x0000000200037824 */ /* 0x000fe200078e00ff */
[----:B------:R-:W-:Y:S01]  /*00f0*/  ULDC.64 UR4, c[0x0][0x118] ;  /* 0x0000460000047ab9 */ /* 0x000fe20000000a00 */
[----:B------:R-:W-:Y:S01]  /*0100*/  IMAD.SHL.U32 R4, R2, 0x2, RZ ;  /* 0x0000000202047824 */ /* 0x000fe200078e00ff */
[----:B------:R-:W-:Y:S01]  /*0110*/  LEA R9, R14, R7, 0x2 ;  /* 0x000000070e097211 */ /* 0x000fe200078e10ff */
[----:B------:R-:W-:Y:S01]  /*0120*/  IMAD.HI R0, R0, 0x2, RZ ;  /* 0x0000000200007827 */ /* 0x000fe200078e02ff */
[----:B------:R-:W2:Y:S02]  /*0130*/  LDL.LU R161, [R1+0x80] ;  /* 0x0000800001a17983 */ /* 0x000ea40000300800 */
[----:B------:R-:W-:Y:S01]  /*0140*/  IADD3 R3, P0, P1, R4, c[0x0][0x160], R3 ;  /* 0x0000580004037a10 */ /* 0x000fe2000791e003 */
[----:B0-----:R-:W-:-:S04]  /*0150*/  IMAD.HI R5, R2, 0x2, RZ ;  /* 0x0000000202057827 */ /* 0x001fc800078e02ff */
[C---:B------:R-:W-:Y:S01]  /*0160*/  IMAD R11, R14.reuse, 0x4, R9 ;  /* 0x000000040e0b7824 */ /* 0x040fe200078e0209 */
[----:B------:R-:W-:Y:S02]  /*0170*/  IADD3.X R0, R5, c[0x0][0x164], R0, P0, P1 ;  /* 0x0000590005007a10 */ /* 0x000fe400007e2400 */
[-C--:B------:R-:W-:Y:S01]  /*0180*/  LEA R6, P0, R7, R3.reuse, 0x1 ;  /* 0x0000000307067211 */ /* 0x080fe200078008ff */
[C---:B------:R-:W-:Y:S01]  /*0190*/  IMAD R5, R14.reuse, 0x4, R11 ;  /* 0x000000040e057824 */ /* 0x040fe200078e020b */
[-C--:B------:R-:W-:Y:S02]  /*01a0*/  LEA R10, P1, R11, R3.reuse, 0x1 ;  /* 0x000000030b0a7211 */ /* 0x080fe400078208ff */
[-C--:B------:R-:W-:Y:S02]  /*01b0*/  LEA.HI.X.SX32 R7, R7, R0.reuse, 0x1, P0 ;  /* 0x0000000007077211 */ /* 0x080fe400000f0eff */
[----:B------:R-:W-:Y:S02]  /*01c0*/  LEA R8, P0, R9, R3, 0x1 ;  /* 0x0000000309087211 */ /* 0x000fe400078008ff */
[----:B------:R-:W-:Y:S01]  /*01d0*/  LEA R15, R14, R5, 0x2 ;  /* 0x000000050e0f7211 */ /* 0x000fe200078e10ff */
[----:B------:R0:W3:Y:S01]  /*01e0*/  LDG.E.U16 R2, [R6.64] ;  /* 0x0000000406027981 */ /* 0x0000e2000c1e1500 */
[----:B------:R-:W-:-:S02]  /*01f0*/  LEA.HI.X.SX32 R11, R11, R0, 0x1, P1 ;  /* 0x000000000b0b7211 */ /* 0x000fc400008f0eff */
[-C--:B------:R-:W-:Y:S01]  /*0200*/  LEA.HI.X.SX32 R9, R9, R0.reuse, 0x1, P0 ;  /* 0x0000000009097211 */ /* 0x080fe200000f0eff */
[C---:B------:R-:W-:Y:S01]  /*0210*/  IMAD R19, R14.reuse, 0x4, R15 ;  /* 0x000000040e137824 */ /* 0x040fe200078e020f */
[-C--:B------:R-:W-:Y:S01]  /*0220*/  LEA R12, P0, R5, R3.reuse, 0x1 ;  /* 0x00000003050c7211 */ /* 0x080fe200078008ff */
[----:B------:R1:W4:Y:S01]  /*0230*/  LDG.E.U16 R4, [R10.64] ;  /* 0x000000040a047981 */ /* 0x000322000c1e1500 */
[-C--:B------:R-:W-:Y:S02]  /*0240*/  LEA R16, P1, R15, R3.reuse, 0x1 ;  /* 0x000000030f107211 */ /* 0x080fe400078208ff */
[-C--:B------:R-:W-:Y:S02]  /*0250*/  LEA.HI.X.SX32 R13, R5, R0.reuse, 0x1, P0 ;  /* 0x00000000050d7211 */ /* 0x080fe400000f0eff */
[-C--:B------:R-:W-:Y:S01]  /*0260*/  LEA.HI.X.SX32 R17, R15, R0.reuse, 0x1, P1 ;  /* 0x000000000f117211 */ /* 0x080fe200008f0eff */
[----:B------:R-:W-:Y:S01]  /*0270*/  IMAD R15, R14, 0x4, R19 ;  /* 0x000000040e0f7824 */ /* 0x000fe200078e0213 */
[CC--:B------:R-:W-:Y:S01]  /*0280*/  LEA R18, P0, R19.reuse, R3.reuse, 0x1 ;  /* 0x0000000313127211 */ /* 0x0c0fe200078008ff */
[----:B0-----:R0:W5:Y:S03]  /*0290*/  LDG.E.U16 R6, [R12.64] ;  /* 0x000000040c067981 */ /* 0x001166000c1e1500 */
[----:B------:R-:W-:Y:S01]  /*02a0*/  LEA.HI.X.SX32 R19, R19, R0, 0x1, P0 ;  /* 0x0000000013137211 */ /* 0x000fe200000f0eff */
[----:B------:R0:W2:Y:S01]  /*02b0*/  LDG.E.U16 R7, [R16.64] ;  /* 0x0000000410077981 */ /* 0x0000a2000c1e1500 */
[----:B------:R-:W-:-:S02]  /*02c0*/  LEA R20, P0, R15, R3, 0x1 ;  /* 0x000000030f147211 */ /* 0x000fc400078008ff */
[----:B-1----:R-:W-:Y:S01]  /*02d0*/  LEA R11, R14, R15, 0x2 ;  /* 0x0000000f0e0b7211 */ /* 0x002fe200078e10ff */
[----:B------:R1:W2:Y:S01]  /*02e0*/  LDG.E.U16 R5, [R8.64] ;  /* 0x0000000408057981 */ /* 0x0002a2000c1e1500 */
[----:B------:R-:W-:-:S03]  /*02f0*/  LEA.HI.X.SX32 R21, R15, R0, 0x1, P0 ;  /* 0x000000000f157211 */ /* 0x000fc600000f0eff */
[----:B------:R-:W-:-:S04]  /*0300*/  IMAD R15, R14, 0x4, R11 ;  /* 0x000000040e0f7824 */ /* 0x000fc800078e020b */
[C---:B------:R-:W-:Y:S01]  /*0310*/  IMAD R27, R14.reuse, 0x4, R15 ;  /* 0x000000040e1b7824 */ /* 0x040fe200078e020f */
[----:B------:R-:W-:Y:S01]  /*0320*/  LEA R24, P1, R15, R3, 0x1 ;  /* 0x000000030f187211 */ /* 0x000fe200078208ff */
[----:B-1----:R1:W2:Y:S03]  /*0330*/  LDG.E.U16 R8, [R18.64] ;  /* 0x0000000412087981 */ /* 0x0022a6000c1e1500 */
[C---:B0-----:R-:W-:Y:S01]  /*0340*/  LEA R13, R14.reuse, R27, 0x2 ;  /* 0x0000001b0e0d7211 */ /* 0x041fe200078e10ff */
[----:B------:R0:W2:Y:S01]  /*0350*/  LDG.E.U16 R9, [R20.64] ;  /* 0x0000000414097981 */ /* 0x0000a2000c1e1500 */
[----:B------:R-:W-:Y:S02]  /*0360*/  LEA R22, P0, R11, R3, 0x1 ;  /* 0x000000030b167211 */ /* 0x000fe400078008ff */
[-C--:B------:R-:W-:Y:S01]  /*0370*/  LEA.HI.X.SX32 R25, R15, R0.reuse, 0x1, P1 ;  /* 0x000000000f197211 */ /* 0x080fe200008f0eff */
[----:B------:R-:W-:Y:S01]  /*0380*/  IMAD R15, R14, 0x4, R13 ;  /* 0x000000040e0f7824 */ /* 0x000fe200078e020d */
[----:B------:R-:W-:-:S02]  /*0390*/  LEA.HI.X.SX32 R23, R11, R0, 0x1, P0 ;  /* 0x000000000b177211 */ /* 0x000fc400000f0eff */
[CC--:B------:R-:W-:Y:S01]  /*03a0*/  LEA R26, P0, R27.reuse, R3.reuse, 0x1 ;  /* 0x000000031b1a7211 */ /* 0x0c0fe200078008ff */
[C---:B------:R-:W-:Y:S01]  /*03b0*/  IMAD R17, R14.reuse, 0x4, R15 ;  /* 0x000000040e117824 */ /* 0x040fe200078e020f */
[----:B------:R0:W2:Y:S02]  /*03c0*/  LDG.E.U16 R11, [R24.64] ;  /* 0x00000004180b7981 */ /* 0x0000a4000c1e1500 */
[-C--:B------:R-:W-:Y:S02]  /*03d0*/  LEA.HI.X.SX32 R27, R27, R0.reuse, 0x1, P0 ;  /* 0x000000001b1b7211 */ /* 0x080fe400000f0eff */
[-C--:B-1----:R-:W-:Y:S01]  /*03e0*/  LEA R18, P0, R13, R3.reuse, 0x1 ;  /* 0x000000030d127211 */ /* 0x082fe200078008ff */
[----:B------:R1:W2:Y:S01]  /*03f0*/  LDG.E.U16 R10, [R22.64] ;  /* 0x00000004160a7981 */ /* 0x0002a2000c1e1500 */
[----:B------:R-:W-:Y:S02]  /*0400*/  LEA R28, P1, R17, R3, 0x1 ;  /* 0x00000003111c7211 */ /* 0x000fe400078208ff */
[----:B------:R-:W-:Y:S01]  /*0410*/  LEA R31, R14, R17, 0x2 ;  /* 0x000000110e1f7211 */ /* 0x000fe200078e10ff */
[----:B------:R1:W2:Y:S01]  /*0420*/  LDG.E.U16 R12, [R26.64] ;  /* 0x000000041a0c7981 */ /* 0x0002a2000c1e1500 */
[----:B------:R-:W-:-:S02]  /*0430*/  LEA.HI.X.SX32 R19, R13, R0, 0x1, P0 ;  /* 0x000000000d137211 */ /* 0x000fc400000f0eff */
[-C--:B0-----:R-:W-:Y:S02]  /*0440*/  LEA R20, P0, R15, R3.reuse, 0x1 ;  /* 0x000000030f147211 */ /* 0x081fe400078008ff */
[-C--:B------:R-:W-:Y:S01]  /*0450*/  LEA.HI.X.SX32 R29, R17, R0.reuse, 0x1, P1 ;  /* 0x00000000111d7211 */ /* 0x080fe200008f0eff */
[C---:B------:R-:W-:Y:S01]  /*0460*/  IMAD R17, R14.reuse, 0x4, R31 ;  /* 0x000000040e117824 */ /* 0x040fe200078e021f */
[-C--:B------:R-:W-:Y:S01]  /*0470*/  LEA.HI.X.SX32 R21, R15, R0.reuse, 0x1, P0 ;  /* 0x000000000f157211 */ /* 0x080fe200000f0eff */
[----:B------:R0:W2:Y:S01]  /*0480*/  LDG.E.U16 R13, [R18.64] ;  /* 0x00000004120d7981 */ /* 0x0000a2000c1e1500 */
[C---:B-1----:R-:W-:Y:S01]  /*0490*/  LEA R22, P0, R31.reuse, R3, 0x1 ;  /* 0x000000031f167211 */ /* 0x042fe200078008ff */
[----:B------:R-:W-:Y:S02]  /*04a0*/  IMAD R27, R14, 0x4, R17 ;  /* 0x000000040e1b7824 */ /* 0x000fe400078e0211 */
[----:B------:R1:W2:Y:S01]  /*04b0*/  LDG.E.U16 R15, [R20.64] ;  /* 0x00000004140f7981 */ /* 0x0002a2000c1e1500 */
[----:B------:R-:W-:-:S02]  /*04c0*/  LEA.HI.X.SX32 R23, R31, R0, 0x1, P0 ;  /* 0x000000001f177211 */ /* 0x000fc400000f0eff */
[----:B------:R-:W-:Y:S01]  /*04d0*/  LEA R31, R14, R27, 0x2 ;  /* 0x0000001b0e1f7211 */ /* 0x000fe200078e10ff */
[----:B------:R0:W2:Y:S01]  /*04e0*/  LDG.E.U16 R16, [R28.64] ;  /* 0x000000041c107981 */ /* 0x0000a2000c1e1500 */
[----:B------:R-:W-:-:S03]  /*04f0*/  LEA R24, P0, R17, R3, 0x1 ;  /* 0x0000000311187211 */ /* 0x000fc600078008ff */
[C---:B------:R-:W-:Y:S01]  /*0500*/  IMAD R33, R14.reuse, 0x4, R31 ;  /* 0x000000040e217824 */ /* 0x040fe200078e021f */
[-C--:B------:R-:W-:Y:S02]  /*0510*/  LEA.HI.X.SX32 R25, R17, R0.reuse, 0x1, P0 ;  /* 0x0000000011197211 */ /* 0x080fe400000f0eff */
[CC--:B------:R-:W-:Y:S01]  /*0520*/  LEA R26, P0, R27.reuse, R3.reuse, 0x1 ;  /* 0x000000031b1a7211 */ /* 0x0c0fe200078008ff */
[C---:B-1----:R-:W-:Y:S01]  /*0530*/  IMAD R21, R14.reuse, 0x4, R33 ;  /* 0x000000040e157824 */ /* 0x042fe200078e0221 */
[----:B------:R1:W2:Y:S02]  /*0540*/  LDG.E.U16 R17, [R22.64] ;  /* 0x0000000416117981 */ /* 0x0002a4000c1e1500 */
[----:B------:R-:W-:Y:S02]  /*0550*/  LEA.HI.X.SX32 R27, R27, R0, 0x1, P0 ;  /* 0x000000001b1b7211 */ /* 0x000fe400000f0eff */
[----:B------:R-:W-:Y:S01]  /*0560*/  LEA R32, P0, R33, R3, 0x1 ;  /* 0x0000000321207211 */ /* 0x000fe200078008ff */
[----:B0-----:R0:W2:Y:S01]  /*0570*/  LDG.E.U16 R18, [R24.64] ;  /* 0x0000000418127981 */ /* 0x0010a2000c1e1500 */
[----:B-1----:R-:W-:-:S03]  /*0580*/  LEA R23, R14, R21, 0x2 ;  /* 0x000000150e177211 */ /* 0x002fc600078e10ff */
[----:B------:R1:W2:Y:S01]  /*0590*/  LDG.E.U16 R19, [R26.64] ;  /* 0x000000041a137981 */ /* 0x0002a2000c1e1500 */
[-C--:B------:R-:W-:Y:S02]  /*05a0*/  LEA.HI.X.SX32 R33, R33, R0.reuse, 0x1, P0 ;  /* 0x0000000021217211 */ /* 0x080fe400000f0eff */
[-C--:B------:R-:W-:Y:S01]  /*05b0*/  LEA R28, P0, R21, R3.reuse, 0x1 ;  /* 0x00000003151c7211 */ /* 0x080fe200078008ff */
[C---:B------:R-:W-:Y:S01]  /*05c0*/  IMAD R37, R14.reuse, 0x4, R23 ;  /* 0x000000040e257824 */ /* 0x040fe200078e0217 */
[-C--:B------:R-:W-:Y:S02]  /*05d0*/  LEA R30, P1, R31, R3.reuse, 0x1 ;  /* 0x000000031f1e7211 */ /* 0x080fe400078208ff */
[-C--:B------:R-:W-:Y:S01]  /*05e0*/  LEA.HI.X.SX32 R29, R21, R0.reuse, 0x1, P0 ;  /* 0x00000000151d7211 */ /* 0x080fe200000f0eff */
[----:B0-----:R-:W-:Y:S01]  /*05f0*/  IMAD R25, R14, 0x4, R37 ;  /* 0x000000040e197824 */ /* 0x001fe200078e0225 */
[----:B------:R-:W-:Y:S01]  /*0600*/  LEA R34, P0, R23, R3, 0x1 ;  /* 0x0000000317227211 */ /* 0x000fe200078008ff */
[----:B------:R0:W2:Y:S01]  /*0610*/  LDG.E.U16 R21, [R32.64] ;  /* 0x0000000420157981 */ /* 0x0000a2000c1e1500 */
[----:B------:R-:W-:-:S02]  /*0620*/  LEA.HI.X.SX32 R31, R31, R0, 0x1, P1 ;  /* 0x000000001f1f7211 */ /* 0x000fc400008f0eff */
[-C--:B------:R-:W-:Y:S01]  /*0630*/  LEA.HI.X.SX32 R35, R23, R0.reuse, 0x1, P0 ;  /* 0x0000000017237211 */ /* 0x080fe200000f0eff */
[----:B------:R0:W2:Y:S01]  /*0640*/  LDG.E.U16 R22, [R28.64] ;  /* 0x000000041c167981 */ /* 0x0000a2000c1e1500 */
[C---:B------:R-:W-:Y:S02]  /*0650*/  LEA R38, P0, R25.reuse, R3, 0x1 ;  /* 0x0000000319267211 */ /* 0x040fe400078008ff */
[----:B-1----:R-:W-:Y:S01]  /*0660*/  LEA R27, R14, R25, 0x2 ;  /* 0x000000190e1b7211 */ /* 0x002fe200078e10ff */
[----:B------:R1:W2:Y:S01]  /*0670*/  LDG.E.U16 R20, [R30.64] ;  /* 0x000000041e147981 */ /* 0x0002a2000c1e1500 */
[----:B------:R-:W-:-:S03]  /*0680*/  LEA.HI.X.SX32 R39, R25, R0, 0x1, P0 ;  /* 0x0000000019277211 */ /* 0x000fc600000f0eff */
[----:B0-----:R-:W-:Y:S01]  /*0690*/  IMAD R33, R14, 0x4, R27 ;  /* 0x000000040e217824 */ /* 0x001fe200078e021b */
[-C--:B------:R-:W-:Y:S01]  /*06a0*/  LEA R36, P1, R37, R3.reuse, 0x1 ;  /* 0x0000000325247211 */ /* 0x080fe200078208ff */
[----:B------:R0:W2:Y:S01]  /*06b0*/  LDG.E.U16 R25, [R38.64] ;  /* 0x0000000426197981 */ /* 0x0000a2000c1e1500 */
[----:B-1----:R-:W-:-:S03]  /*06c0*/  LEA R30, P0, R27, R3, 0x1 ;  /* 0x000000031b1e7211 */ /* 0x002fc600078008ff */
[----:B------:R1:W2:Y:S01]  /*06d0*/  LDG.E.U16 R23, [R34.64] ;  /* 0x0000000422177981 */ /* 0x0002a2000c1e1500 */
[-C--:B------:R-:W-:Y:S01]  /*06e0*/  LEA.HI.X.SX32 R31, R27, R0.reuse, 0x1, P0 ;  /* 0x000000001b1f7211 */ /* 0x080fe200000f0eff */
[C---:B------:R-:W-:Y:S01]  /*06f0*/  IMAD R27, R14.reuse, 0x4, R33 ;  /* 0x000000040e1b7824 */ /* 0x040fe200078e0221 */
[----:B------:R-:W-:Y:S02]  /*0700*/  LEA.HI.X.SX32 R37, R37, R0, 0x1, P1 ;  /* 0x0000000025257211 */ /* 0x000fe400008f0eff */
[----:B------:R-:W-:Y:S01]  /*0710*/  LEA R32, P0, R33, R3, 0x1 ;  /* 0x0000000321207211 */ /* 0x000fe200078008ff */
[----:B------:R0:W2:Y:S01]  /*0720*/  LDG.E.U16 R26, [R30.64] ;  /* 0x000000041e1a7981 */ /* 0x0000a2000c1e1500 */
[----:B------:R-:W-:-:S03]  /*0730*/  LEA R29, R14, R27, 0x2 ;  /* 0x0000001b0e1d7211 */ /* 0x000fc600078e10ff */
[----:B------:R0:W2:Y:S01]  /*0740*/  LDG.E.U16 R24, [R36.64] ;  /* 0x0000000424187981 */ /* 0x0000a2000c1e1500 */
[----:B------:R-:W-:Y:S02]  /*0750*/  LEA.HI.X.SX32 R33, R33, R0, 0x1, P0 ;  /* 0x0000000021217211 */ /* 0x000fe400000f0eff */
[----:B-1----:R-:W-:Y:S01]  /*0760*/  LEA R34, P0, R29, R3, 0x1 ;  /* 0x000000031d227211 */ /* 0x002fe200078008ff */
[----:B0-----:R-:W-:-:S04]  /*0770*/  IMAD R37, R14, 0x4, R29 ;  /* 0x000000040e257824 */ /* 0x001fc800078e021d */
[----:B------:R-:W-:Y:S01]  /*0780*/  IMAD R39, R14, 0x4, R37 ;  /* 0x000000040e277824 */ /* 0x000fe200078e0225 */
[----:B------:R-:W-:-:S04]  /*0790*/  LEA.HI.X.SX32 R35, R29, R0, 0x1, P0 ;  /* 0x000000001d237211 */ /* 0x000fc800000f0eff */
[C---:B------:R-:W-:Y:S01]  /*07a0*/  LEA R43, R14.reuse, R39, 0x2 ;  /* 0x000000270e2b7211 */ /* 0x040fe200078e10ff */
[----:B------:R0:W2:Y:S01]  /*07b0*/  LDG.E.U16 R29, [R34.64] ;  /* 0x00000004221d7981 */ /* 0x0000a2000c1e1500 */
[-C--:B------:R-:W-:Y:S02]  /*07c0*/  LEA R40, P1, R27, R3.reuse, 0x1 ;  /* 0x000000031b287211 */ /* 0x080fe400078208ff */
[-C--:B------:R-:W-:Y:S01]  /*07d0*/  LEA R36, P0, R37, R3.reuse, 0x1 ;  /* 0x0000000325247211 */ /* 0x080fe200078008ff */
[----:B------:R-:W-:Y:S01]  /*07e0*/  IMAD R45, R14, 0x4, R43 ;  /* 0x000000040e2d7824 */ /* 0x000fe200078e022b */
[-C--:B------:R-:W-:Y:S02]  /*07f0*/  LEA.HI.X.SX32 R41, R27, R0.reuse, 0x1, P1 ;  /* 0x000000001b297211 */ /* 0x080fe400008f0eff */
[----:B------:R-:W-:Y:S01]  /*0800*/  LEA.HI.X.SX32 R37, R37, R0, 0x1, P0 ;  /* 0x0000000025257211 */ /* 0x000fe200000f0eff */
[----:B------:R1:W2:Y:S01]  /*0810*/  LDG.E.U16 R27, [R32.64] ;  /* 0x00000004201b7981 */ /* 0x0002a2000c1e1500 */
[----:B------:R-:W-:-:S03]  /*0820*/  LEA R38, P0, R39, R3, 0x1 ;  /* 0x0000000327267211 */ /* 0x000fc600078008ff */
[----:B------:R0:W2:Y:S01]  /*0830*/  LDG.E.U16 R28, [R40.64] ;  /* 0x00000004281c7981 */ /* 0x0000a2000c1e1500 */
[----:B------:R-:W-:Y:S02]  /*0840*/  LEA.HI.X.SX32 R39, R39, R0, 0x1, P0 ;  /* 0x0000000027277211 */ /* 0x000fe400000f0eff */
[-C--:B------:R-:W-:Y:S01]  /*0850*/  LEA R42, P1, R43, R3.reuse, 0x1 ;  /* 0x000000032b2a7211 */ /* 0x080fe200078208ff */
[----:B------:R0:W2:Y:S01]  /*0860*/  LDG.E.U16 R30, [R36.64] ;  /* 0x00000004241e7981 */ /* 0x0000a2000c1e1500 */
[C---:B-1----:R-:W-:Y:S01]  /*0870*/  IMAD R33, R14.reuse, 0x4, R45 ;  /* 0x000000040e217824 */ /* 0x042fe200078e022d */
[----:B------:R-:W-:Y:S02]  /*0880*/  LEA R44, P0, R45, R3, 0x1 ;  /* 0x000000032d2c7211 */ /* 0x000fe400078008ff */
[----:B------:R1:W2:Y:S02]  /*0890*/  LDG.E.U16 R31, [R38.64] ;  /* 0x00000004261f7981 */ /* 0x0002a4000c1e1500 */
[----:B0-----:R-:W-:-:S02]  /*08a0*/  LEA R35, R14, R33, 0x2 ;  /* 0x000000210e237211 */ /* 0x001fc400078e10ff */
[----:B------:R-:W-:Y:S02]  /*08b0*/  LEA.HI.X.SX32 R45, R45, R0, 0x1, P0 ;  /* 0x000000002d2d7211 */ /* 0x000fe400000f0eff */
[----:B------:R-:W-:Y:S01]  /*08c0*/  LEA R40, P0, R33, R3, 0x1 ;  /* 0x0000000321287211 */ /* 0x000fe200078008ff */
[----:B------:R-:W-:-:S03]  /*08d0*/  IMAD R49, R14, 0x4, R35 ;  /* 0x000000040e317824 */ /* 0x000fc600078e0223 */
[-C--:B------:R-:W-:Y:S01]  /*08e0*/  LEA.HI.X.SX32 R41, R33, R0.reuse, 0x1, P0 ;  /* 0x0000000021297211 */ /* 0x080fe200000f0eff */
[C---:B------:R-:W-:Y:S01]  /*08f0*/  IMAD R37, R14.reuse, 0x4, R49 ;  /* 0x000000040e257824 */ /* 0x040fe200078e0231 */
[-C--:B------:R-:W-:Y:S01]  /*0900*/  LEA R46, P0, R35, R3.reuse, 0x1 ;  /* 0x00000003232e7211 */ /* 0x080fe200078008ff */
[----:B------:R0:W2:Y:S01]  /*0910*/  LDG.E.U16 R33, [R44.64] ;  /* 0x000000042c217981 */ /* 0x0000a2000c1e1500 */
[-C--:B------:R-:W-:Y:S02]  /*0920*/  LEA.HI.X.SX32 R43, R43, R0.reuse, 0x1, P1 ;  /* 0x000000002b2b7211 */ /* 0x080fe400008f0eff */
        /* <DEDUP_REMOVED lines=92> */
[C---:B---3--:R-:W-:Y:S01]  /*0ef0*/  IMAD R61, R14.reuse, 0x4, R73 ;  /* 0x000000040e3d7824 */ /* 0x048fe200078e0249 */
[-C--:B------:R-:W-:Y:S01]  /*0f00*/  LEA R70, P0, R59, R3.reuse, 0x1 ;  /* 0x000000033b467211 */ /* 0x080fe200078008ff */
[----:B------:R0:W3:Y:S01]  /*0f10*/  LDG.E.U16 R57, [R68.64] ;  /* 0x0000000444397981 */ /* 0x0000e2000c1e1500 */
        /* <DEDUP_REMOVED lines=17> */
[----:B----4-:R-:W-:-:S03]  /*1030*/  LEA R65, R14, R63, 0x2 ;  /* 0x0000003f0e417211 */ /* 0x010fc600078e10ff */
[----:B------:R4:W2:Y:S02]  /*1040*/  LDG.E.U16 R60, [R72.64] ;  /* 0x00000004483c7981 */ /* 0x0008a4000c1e1500 */
[----:B----4-:R-:W-:-:S04]  /*1050*/  IMAD R73, R14, 0x4, R65 ;  /* 0x000000040e497824 */ /* 0x010fc800078e0241 */
[----:B0-----:R-:W-:Y:S01]  /*1060*/  IMAD R75, R14, 0x4, R73 ;  /* 0x000000040e4b7824 */ /* 0x001fe200078e0249 */
[----:B------:R-:W-:-:S04]  /*1070*/  LEA R76, P1, R63, R3, 0x1 ;  /* 0x000000033f4c7211 */ /* 0x000fc800078208ff */
[----:B------:R-:W-:Y:S02]  /*1080*/  LEA R79, R14, R75, 0x2 ;  /* 0x0000004b0e4f7211 */ /* 0x000fe400078e10ff */
[----:B------:R-:W-:-:S03]  /*1090*/  LEA.HI.X.SX32 R69, R69, R0, 0x1, P0 ;  /* 0x0000000045457211 */ /* 0x000fc600000f0eff */
[----:B------:R-:W-:Y:S01]  /*10a0*/  IMAD R81, R14, 0x4, R79 ;  /* 0x000000040e517824 */ /* 0x000fe200078e024f */
[----:B------:R-:W-:Y:S02]  /*10b0*/  LEA.HI.X.SX32 R77, R63, R0, 0x1, P1 ;  /* 0x000000003f4d7211 */ /* 0x000fe400008f0eff */
[----:B------:R0:W4:Y:S01]  /*10c0*/  LDG.E.U16 R63, [R68.64] ;  /* 0x00000004443f7981 */ /* 0x000122000c1e1500 */
[----:B-1----:R-:W-:-:S03]  /*10d0*/  LEA R70, P0, R65, R3, 0x1 ;  /* 0x0000000341467211 */ /* 0x002fc600078008ff */
[----:B------:R1:W2:Y:S01]  /*10e0*/  LDG.E.U16 R64, [R76.64] ;  /* 0x000000044c407981 */ /* 0x0002a2000c1e1500 */
[----:B------:R-:W-:Y:S01]  /*10f0*/  LEA.HI.X.SX32 R71, R65, R0, 0x1, P0 ;  /* 0x0000000041477211 */ /* 0x000fe200000f0eff */
[----:B0-----:R-:W-:Y:S01]  /*1100*/  IMAD R69, R14, 0x4, R81 ;  /* 0x000000040e457824 */ /* 0x001fe200078e0251 */
[----:B------:R-:W-:-:S03]  /*1110*/  LEA R72, P0, R73, R3, 0x1 ;  /* 0x0000000349487211 */ /* 0x000fc600078008ff */
[----:B------:R0:W2:Y:S01]  /*1120*/  LDG.E.U16 R65, [R70.64] ;  /* 0x0000000446417981 */ /* 0x0000a2000c1e1500 */
[----:B------:R-:W-:Y:S02]  /*1130*/  LEA R83, R14, R69, 0x2 ;  /* 0x000000450e537211 */ /* 0x000fe400078e10ff */
[----:B------:R-:W-:-:S03]  /*1140*/  LEA.HI.X.SX32 R73, R73, R0, 0x1, P0 ;  /* 0x0000000049497211 */ /* 0x000fc600000f0eff */
[C---:B0-----:R-:W-:Y:S01]  /*1150*/  IMAD R71, R14.reuse, 0x4, R83 ;  /* 0x000000040e477824 */ /* 0x041fe200078e0253 */
[C---:B------:R-:W-:Y:S01]  /*1160*/  LEA R74, P0, R75.reuse, R3, 0x1 ;  /* 0x000000034b4a7211 */ /* 0x040fe200078008ff */
[----:B------:R0:W2:Y:S02]  /*1170*/  LDG.E.U16 R66, [R72.64] ;  /* 0x0000000448427981 */ /* 0x0000a4000c1e1500 */
[----:B------:R-:W-:Y:S01]  /*1180*/  IMAD R87, R14, 0x4, R71 ;  /* 0x000000040e577824 */ /* 0x000fe200078e0247 */
[----:B------:R-:W-:-:S04]  /*1190*/  LEA.HI.X.SX32 R75, R75, R0, 0x1, P0 ;  /* 0x000000004b4b7211 */ /* 0x000fc800000f0eff */
[----:B0-----:R-:W-:Y:S01]  /*11a0*/  LEA R73, R14, R87, 0x2 ;  /* 0x000000570e497211 */ /* 0x001fe200078e10ff */
[----:B------:R0:W2:Y:S01]  /*11b0*/  LDG.E.U16 R67, [R74.64] ;  /* 0x000000044a437981 */ /* 0x0000a2000c1e1500 */
[----:B-1----:R-:W-:-:S03]  /*11c0*/  LEA R76, P0, R81, R3, 0x1 ;  /* 0x00000003514c7211 */ /* 0x002fc600078008ff */
[----:B------:R-:W-:Y:S01]  /*11d0*/  IMAD R89, R14, 0x4, R73 ;  /* 0x000000040e597824 */ /* 0x000fe200078e0249 */
[----:B------:R-:W-:-:S03]  /*11e0*/  LEA.HI.X.SX32 R77, R81, R0, 0x1, P0 ;  /* 0x00000000514d7211 */ /* 0x000fc600000f0eff */
[----:B0-----:R-:W-:Y:S01]  /*11f0*/  IMAD R75, R14, 0x4, R89 ;  /* 0x000000040e4b7824 */ /* 0x001fe200078e0259 */
[----:B------:R-:W-:-:S04]  /*1200*/  LEA R80, P0, R69, R3, 0x1 ;  /* 0x0000000345507211 */ /* 0x000fc800078008ff */
[C---:B------:R-:W-:Y:S02]  /*1210*/  LEA R91, R14.reuse, R75, 0x2 ;  /* 0x0000004b0e5b7211 */ /* 0x040fe400078e10ff */
[-C--:B------:R-:W-:Y:S02]  /*1220*/  LEA.HI.X.SX32 R81, R69, R0.reuse, 0x1, P0 ;  /* 0x0000000045517211 */ /* 0x080fe400000f0eff */
[----:B------:R0:W2:Y:S01]  /*1230*/  LDG.E.U16 R69, [R76.64] ;  /* 0x000000044c457981 */ /* 0x0000a2000c1e1500 */
[-C--:B------:R-:W-:Y:S02]  /*1240*/  LEA R78, P1, R79, R3.reuse, 0x1 ;  /* 0x000000034f4e7211 */ /* 0x080fe400078208ff */
[----:B------:R-:W-:Y:S01]  /*1250*/  LEA R82, P0, R83, R3, 0x1 ;  /* 0x0000000353527211 */ /* 0x000fe200078008ff */
[----:B------:R1:W2:Y:S01]  /*1260*/  LDG.E.U16 R70, [R80.64] ;  /* 0x0000000450467981 */ /* 0x0002a2000c1e1500 */
[----:B0-----:R-:W-:Y:S01]  /*1270*/  IMAD R77, R14, 0x4, R91 ;  /* 0x000000040e4d7824 */ /* 0x001fe200078e025b */
[----:B------:R-:W-:-:S03]  /*1280*/  LEA.HI.X.SX32 R79, R79, R0, 0x1, P1 ;  /* 0x000000004f4f7211 */ /* 0x000fc600008f0eff */
[C---:B------:R-:W-:Y:S01]  /*1290*/  IMAD R93, R14.reuse, 0x4, R77 ;  /* 0x000000040e5d7824 */ /* 0x040fe200078e024d */
[----:B------:R-:W-:Y:S01]  /*12a0*/  LEA.HI.X.SX32 R83, R83, R0, 0x1, P0 ;  /* 0x0000000053537211 */ /* 0x000fe200000f0eff */
[----:B------:R0:W2:Y:S03]  /*12b0*/  LDG.E.U16 R68, [R78.64] ;  /* 0x000000044e447981 */ /* 0x0000a6000c1e1500 */
[----:B------:R-:W-:-:S05]  /*12c0*/  LEA R95, R14, R93, 0x2 ;  /* 0x0000005d0e5f7211 */ /* 0x000fca00078e10ff */
[----:B------:R-:W-:Y:S01]  /*12d0*/  IMAD R97, R14, 0x4, R95 ;  /* 0x000000040e617824 */ /* 0x000fe200078e025f */
[----:B0-----:R-:W-:-:S03]  /*12e0*/  LEA R78, P0, R87, R3, 0x1 ;  /* 0x00000003574e7211 */ /* 0x001fc600078008ff */
[C---:B------:R-:W-:Y:S01]  /*12f0*/  IMAD R99, R14.reuse, 0x4, R97 ;  /* 0x000000040e637824 */ /* 0x040fe200078e0261 */
[-C--:B------:R-:W-:Y:S02]  /*1300*/  LEA.HI.X.SX32 R79, R87, R0.reuse, 0x1, P0 ;  /* 0x00000000574f7211 */ /* 0x080fe400000f0eff */
[-C--:B------:R-:W-:Y:S02]  /*1310*/  LEA R86, P0, R73, R3.reuse, 0x1 ;  /* 0x0000000349567211 */ /* 0x080fe400078008ff */
[-C--:B------:R-:W-:Y:S02]  /*1320*/  LEA R84, P1, R71, R3.reuse, 0x1 ;  /* 0x0000000347547211 */ /* 0x080fe400078208ff */
[----:B------:R-:W-:Y:S02]  /*1330*/  LEA.HI.X.SX32 R87, R73, R0, 0x1, P0 ;  /* 0x0000000049577211 */ /* 0x000fe400000f0eff */
[----:B-1----:R-:W-:Y:S01]  /*1340*/  LEA R80, P0, R89, R3, 0x1 ;  /* 0x0000000359507211 */ /* 0x002fe200078008ff */
[----:B------:R0:W2:Y:S01]  /*1350*/  LDG.E.U16 R73, [R78.64] ;  /* 0x000000044e497981 */ /* 0x0000a2000c1e1500 */
[----:B------:R-:W-:-:S02]  /*1360*/  LEA R101, R14, R99, 0x2 ;  /* 0x000000630e657211 */ /* 0x000fc400078e10ff */
[-C--:B------:R-:W-:Y:S01]  /*1370*/  LEA.HI.X.SX32 R85, R71, R0.reuse, 0x1, P1 ;  /* 0x0000000047557211 */ /* 0x080fe200008f0eff */
[----:B------:R1:W2:Y:S01]  /*1380*/  LDG.E.U16 R74, [R86.64] ;  /* 0x00000004564a7981 */ /* 0x0002a2000c1e1500 */
[----:B------:R-:W-:Y:S01]  /*1390*/  LEA.HI.X.SX32 R81, R89, R0, 0x1, P0 ;  /* 0x0000000059517211 */ /* 0x000fe200000f0eff */
[C---:B------:R-:W-:Y:S02]  /*13a0*/  IMAD R103, R14.reuse, 0x4, R101 ;  /* 0x000000040e677824 */ /* 0x040fe400078e0265 */
[----:B------:R0:W2:Y:S02]  /*13b0*/  LDG.E.U16 R71, [R82.64] ;  /* 0x0000000452477981 */ /* 0x0000a4000c1e1500 */
[----:B------:R-:W-:Y:S02]  /*13c0*/  IMAD R105, R14, 0x4, R103 ;  /* 0x000000040e697824 */ /* 0x000fe400078e0267 */
[----:B------:R1:W2:Y:S01]  /*13d0*/  LDG.E.U16 R72, [R84.64] ;  /* 0x0000000454487981 */ /* 0x0002a2000c1e1500 */
[----:B0-----:R-:W-:-:S04]  /*13e0*/  LEA R82, P0, R91, R3, 0x1 ;  /* 0x000000035b527211 */ /* 0x001fc800078008ff */
[-C--:B------:R-:W-:Y:S02]  /*13f0*/  LEA.HI.X.SX32 R83, R91, R0.reuse, 0x1, P0 ;  /* 0x000000005b537211 */ /* 0x080fe400000f0eff */
[-C--:B-1----:R-:W-:Y:S02]  /*1400*/  LEA R84, P0, R77, R3.reuse, 0x1 ;  /* 0x000000034d547211 */ /* 0x082fe400078008ff */
[-C--:B------:R-:W-:Y:S02]  /*1410*/  LEA R88, P1, R75, R3.reuse, 0x1 ;  /* 0x000000034b587211 */ /* 0x080fe400078208ff */
[----:B------:R-:W-:Y:S02]  /*1420*/  LEA.HI.X.SX32 R85, R77, R0, 0x1, P0 ;  /* 0x000000004d557211 */ /* 0x000fe400000f0eff */
[----:B------:R-:W-:Y:S01]  /*1430*/  LEA R86, P0, R93, R3, 0x1 ;  /* 0x000000035d567211 */ /* 0x000fe200078008ff */
[----:B------:R0:W2:Y:S01]  /*1440*/  LDG.E.U16 R77, [R82.64] ;  /* 0x00000004524d7981 */ /* 0x0000a2000c1e1500 */
[----:B------:R-:W-:-:S02]  /*1450*/  LEA R107, R14, R105, 0x2 ;  /* 0x000000690e6b7211 */ /* 0x000fc400078e10ff */
[-C--:B------:R-:W-:Y:S01]  /*1460*/  LEA.HI.X.SX32 R89, R75, R0.reuse, 0x1, P1 ;  /* 0x000000004b597211 */ /* 0x080fe200008f0eff */
[----:B------:R1:W2:Y:S01]  /*1470*/  LDG.E.U16 R78, [R84.64] ;  /* 0x00000004544e7981 */ /* 0x0002a2000c1e1500 */
[----:B------:R-:W-:Y:S01]  /*1480*/  LEA.HI.X.SX32 R87, R93, R0, 0x1, P0 ;  /* 0x000000005d577211 */ /* 0x000fe200000f0eff */
[C---:B------:R-:W-:Y:S02]  /*1490*/  IMAD R93, R14.reuse, 0x4, R107 ;  /* 0x000000040e5d7824 */ /* 0x040fe400078e026b */
[----:B------:R0:W2:Y:S02]  /*14a0*/  LDG.E.U16 R76, [R88.64] ;  /* 0x00000004584c7981 */ /* 0x0000a4000c1e1500 */
[----:B------:R-:W-:Y:S01]  /*14b0*/  IMAD R109, R14, 0x4, R93 ;  /* 0x000000040e6d7824 */ /* 0x000fe200078e025d */
[-C--:B------:R-:W-:Y:S01]  /*14c0*/  LEA R90, P1, R95, R3.reuse, 0x1 ;  /* 0x000000035f5a7211 */ /* 0x080fe200078208ff */
[----:B------:R1:W2:Y:S04]  /*14d0*/  LDG.E.U16 R75, [R80.64] ;  /* 0x00000004504b7981 */ /* 0x0002a8000c1e1500 */
[----:B------:R1:W2:Y:S01]  /*14e0*/  LDG.E.U16 R79, [R86.64] ;  /* 0x00000004564f7981 */ /* 0x0002a2000c1e1500 */
[----:B0-----:R-:W-:-:S04]  /*14f0*/  LEA R88, P0, R97, R3, 0x1 ;  /* 0x0000000361587211 */ /* 0x001fc800078008ff */
[-C--:B------:R-:W-:Y:S02]  /*1500*/  LEA.HI.X.SX32 R89, R97, R0.reuse, 0x1, P0 ;  /* 0x0000000061597211 */ /* 0x080fe400000f0eff */
[C---:B------:R-:W-:Y:S02]  /*1510*/  LEA R97, R14.reuse, R109, 0x2 ;  /* 0x0000006d0e617211 */ /* 0x040fe400078e10ff */
[----:B------:R-:W-:Y:S01]  /*1520*/  LEA R82, P0, R99, R3, 0x1 ;  /* 0x0000000363527211 */ /* 0x000fe200078008ff */
[----:B-1----:R0:W2:Y:S02]  /*1530*/  LDG.E.U16 R81, [R88.64] ;  /* 0x0000000458517981 */ /* 0x0020a4000c1e1500 */
[----:B------:R-:W-:Y:S01]  /*1540*/  IMAD R111, R14, 0x4, R97 ;  /* 0x000000040e6f7824 */ /* 0x000fe200078e0261 */
[----:B------:R-:W-:-:S03]  /*1550*/  LEA.HI.X.SX32 R91, R95, R0, 0x1, P1 ;  /* 0x000000005f5b7211 */ /* 0x000fc600008f0eff */
[C---:B------:R-:W-:Y:S01]  /*1560*/  IMAD R113, R14.reuse, 0x4, R111 ;  /* 0x000000040e717824 */ /* 0x040fe200078e026f */
[-C--:B------:R-:W-:Y:S01]  /*1570*/  LEA.HI.X.SX32 R83, R99, R0.reuse, 0x1, P0 ;  /* 0x0000000063537211 */ /* 0x080fe200000f0eff */
[----:B------:R1:W3:Y:S01]  /*1580*/  LDG.E.U16 R80, [R90.64] ;  /* 0x000000045a507981 */ /* 0x0002e2000c1e1500 */
[C---:B------:R-:W-:Y:S02]  /*1590*/  LEA R84, P0, R101.reuse, R3, 0x1 ;  /* 0x0000000365547211 */ /* 0x040fe400078008ff */
[----:B------:R-:W-:Y:S01]  /*15a0*/  LEA R115, R14, R113, 0x2 ;  /* 0x000000710e737211 */ /* 0x000fe200078e10ff */
[----:B------:R0:W3:Y:S01]  /*15b0*/  LDG.E.U16 R94, [R82.64] ;  /* 0x00000004525e7981 */ /* 0x0000e2000c1e1500 */
[----:B------:R-:W-:-:S03]  /*15c0*/  LEA.HI.X.SX32 R85, R101, R0, 0x1, P0 ;  /* 0x0000000065557211 */ /* 0x000fc600000f0eff */
[C---:B------:R-:W-:Y:S01]  /*15d0*/  IMAD R117, R14.reuse, 0x4, R115 ;  /* 0x000000040e757824 */ /* 0x040fe200078e0273 */
[CC--:B-1----:R-:W-:Y:S01]  /*15e0*/  LEA R90, P0, R105.reuse, R3.reuse, 0x1 ;  /* 0x00000003695a7211 */ /* 0x0c2fe200078008ff */
[----:B------:R1:W3:Y:S03]  /*15f0*/  LDG.E.U16 R95, [R84.64] ;  /* 0x00000004545f7981 */ /* 0x0002e6000c1e1500 */
[----:B------:R-:W-:Y:S01]  /*1600*/  LEA.HI.X.SX32 R91, R105, R0, 0x1, P0 ;  /* 0x00000000695b7211 */ /* 0x000fe200000f0eff */
[C---:B------:R-:W-:Y:S01]  /*1610*/  IMAD R105, R14.reuse, 0x4, R117 ;  /* 0x000000040e697824 */ /* 0x040fe200078e0275 */
[-C--:B0-----:R-:W-:Y:S02]  /*1620*/  LEA R88, P0, R107, R3.reuse, 0x1 ;  /* 0x000000036b587211 */ /* 0x081fe400078008ff */
[----:B------:R-:W-:Y:S01]  /*1630*/  LEA R86, P1, R103, R3, 0x1 ;  /* 0x0000000367567211 */ /* 0x000fe200078208ff */
[----:B------:R0:W3:Y:S01]  /*1640*/  LDG.E.U16 R99, [R90.64] ;  /* 0x000000045a637981 */ /* 0x0000e2000c1e1500 */
[----:B------:R-:W-:-:S05]  /*1650*/  LEA R119, R14, R105, 0x2 ;  /* 0x000000690e777211 */ /* 0x000fca00078e10ff */
[----:B------:R-:W-:Y:S01]  /*1660*/  IMAD R121, R14, 0x4, R119 ;  /* 0x000000040e797824 */ /* 0x000fe200078e0277 */
[----:B------:R-:W-:-:S03]  /*1670*/  LEA.HI.X.SX32 R89, R107, R0, 0x1, P0 ;  /* 0x000000006b597211 */ /* 0x000fc600000f0eff */
[C---:B------:R-:W-:Y:S01]  /*1680*/  IMAD R123, R14.reuse, 0x4, R121 ;  /* 0x000000040e7b7824 */ /* 0x040fe200078e0279 */
[----:B------:R-:W-:Y:S01]  /*1690*/  LEA R82, P0, R93, R3, 0x1 ;  /* 0x000000035d527211 */ /* 0x000fe200078008ff */
[----:B------:R0:W3:Y:S03]  /*16a0*/  LDG.E.U16 R100, [R88.64] ;  /* 0x0000000458647981 */ /* 0x0000e6000c1e1500 */
[C---:B------:R-:W-:Y:S02]  /*16b0*/  LEA R125, R14.reuse, R123, 0x2 ;  /* 0x0000007b0e7d7211 */ /* 0x040fe400078e10ff */
[-C--:B------:R-:W-:Y:S02]  /*16c0*/  LEA.HI.X.SX32 R87, R103, R0.reuse, 0x1, P1 ;  /* 0x0000000067577211 */ /* 0x080fe400008f0eff */
[-C--:B------:R-:W-:Y:S01]  /*16d0*/  LEA.HI.X.SX32 R83, R93, R0.reuse, 0x1, P0 ;  /* 0x000000005d537211 */ /* 0x080fe200000f0eff */
[C---:B------:R-:W-:Y:S01]  /*16e0*/  IMAD R127, R14.reuse, 0x4, R125 ;  /* 0x000000040e7f7824 */ /* 0x040fe200078e027d */
[CC--:B-1----:R-:W-:Y:S01]  /*16f0*/  LEA R84, P0, R97.reuse, R3.reuse, 0x1 ;  /* 0x0000000361547211 */ /* 0x0c2fe200078008ff */
[----:B------:R1:W3:Y:S03]  /*1700*/  LDG.E.U16 R98, [R86.64] ;  /* 0x0000000456627981 */ /* 0x0002e6000c1e1500 */
[----:B------:R-:W-:Y:S01]  /*1710*/  LEA.HI.X.SX32 R85, R97, R0, 0x1, P0 ;  /* 0x0000000061557211 */ /* 0x000fe200000f0eff */
[----:B------:R-:W-:Y:S01]  /*1720*/  IMAD R97, R14, 0x4, R127 ;  /* 0x000000040e617824 */ /* 0x000fe200078e027f */
[-C--:B------:R-:W-:Y:S01]  /*1730*/  LEA R92, P1, R109, R3.reuse, 0x1 ;  /* 0x000000036d5c7211 */ /* 0x080fe200078208ff */
[----:B------:R0:W3:Y:S01]  /*1740*/  LDG.E.U16 R101, [R82.64] ;  /* 0x0000000452657981 */ /* 0x0000e2000c1e1500 */
[----:B-1----:R-:W-:-:S03]  /*1750*/  LEA R86, P0, R111, R3, 0x1 ;  /* 0x000000036f567211 */ /* 0x002fc600078008ff */
[----:B------:R1:W3:Y:S01]  /*1760*/  LDG.E.U16 R103, [R84.64] ;  /* 0x0000000454677981 */ /* 0x0002e2000c1e1500 */
[-C--:B------:R-:W-:Y:S02]  /*1770*/  LEA.HI.X.SX32 R87, R111, R0.reuse, 0x1, P0 ;  /* 0x000000006f577211 */ /* 0x080fe400000f0eff */
[C---:B------:R-:W-:Y:S02]  /*1780*/  LEA R111, R14.reuse, R97, 0x2 ;  /* 0x000000610e6f7211 */ /* 0x040fe400078e10ff */
[-C--:B0-----:R-:W-:Y:S01]  /*1790*/  LEA R88, P0, R113, R3.reuse, 0x1 ;  /* 0x0000000371587211 */ /* 0x081fe200078008ff */
[----:B------:R0:W3:Y:S02]  /*17a0*/  LDG.E.U16 R106, [R86.64] ;  /* 0x00000004566a7981 */ /* 0x0000e4000c1e1500 */
[C---:B------:R-:W-:Y:S01]  /*17b0*/  IMAD R129, R14.reuse, 0x4, R111 ;  /* 0x000000040e817824 */ /* 0x040fe200078e026f */
[-C--:B------:R-:W-:Y:S02]  /*17c0*/  LEA.HI.X.SX32 R93, R109, R0.reuse, 0x1, P1 ;  /* 0x000000006d5d7211 */ /* 0x080fe400008f0eff */
[----:B------:R-:W-:Y:S01]  /*17d0*/  LEA.HI.X.SX32 R89, R113, R0, 0x1, P0 ;  /* 0x0000000071597211 */ /* 0x000fe200000f0eff */
[----:B------:R-:W-:Y:S01]  /*17e0*/  IMAD R113, R14, 0x4, R129 ;  /* 0x000000040e717824 */ /* 0x000fe200078e0281 */
[-C--:B------:R-:W-:Y:S01]  /*17f0*/  LEA R82, P0, R117, R3.reuse, 0x1 ;  /* 0x0000000375527211 */ /* 0x080fe200078008ff */
[----:B------:R0:W3:Y:S01]  /*1800*/  LDG.E.U16 R102, [R92.64] ;  /* 0x000000045c667981 */ /* 0x0000e2000c1e1500 */
[----:B------:R-:W-:-:S02]  /*1810*/  LEA R90, P1, R115, R3, 0x1 ;  /* 0x00000003735a7211 */ /* 0x000fc400078208ff */
[-C--:B------:R-:W-:Y:S01]  /*1820*/  LEA.HI.X.SX32 R83, R117, R0.reuse, 0x1, P0 ;  /* 0x0000000075537211 */ /* 0x080fe200000f0eff */
[----:B------:R5:W3:Y:S01]  /*1830*/  LDG.E.U16 R107, [R88.64] ;  /* 0x00000004586b7981 */ /* 0x000ae2000c1e1500 */
[----:B------:R-:W-:Y:S02]  /*1840*/  LEA.HI.X.SX32 R91, R115, R0, 0x1, P1 ;  /* 0x00000000735b7211 */ /* 0x000fe400008f0eff */
[----:B0-----:R-:W-:-:S03]  /*1850*/  LEA R93, R14, R113, 0x2 ;  /* 0x000000710e5d7211 */ /* 0x001fc600078e10ff */
[----:B------:R0:W3:Y:S01]  /*1860*/  LDG.E.U16 R108, [R90.64] ;  /* 0x000000045a6c7981 */ /* 0x0000e2000c1e1500 */
[----:B-1----:R-:W-:Y:S01]  /*1870*/  LEA R84, P0, R105, R3, 0x1 ;  /* 0x0000000369547211 */ /* 0x002fe200078008ff */
[----:B------:R-:W-:-:S03]  /*1880*/  IMAD R115, R14, 0x4, R93 ;  /* 0x000000040e737824 */ /* 0x000fc600078e025d */
[-C--:B------:R-:W-:Y:S01]  /*1890*/  LEA.HI.X.SX32 R85, R105, R0.reuse, 0x1, P0 ;  /* 0x0000000069557211 */ /* 0x080fe200000f0eff */
[----:B------:R1:W3:Y:S01]  /*18a0*/  LDG.E.U16 R109, [R82.64] ;  /* 0x00000004526d7981 */ /* 0x0002e2000c1e1500 */
[C---:B------:R-:W-:Y:S01]  /*18b0*/  IMAD R105, R14.reuse, 0x4, R115 ;  /* 0x000000040e697824 */ /* 0x040fe200078e0273 */
[----:B------:R-:W-:Y:S02]  /*18c0*/  LEA R86, P0, R119, R3, 0x1 ;  /* 0x0000000377567211 */ /* 0x000fe400078008ff */
[----:B------:R0:W3:Y:S02]  /*18d0*/  LDG.E.U16 R110, [R84.64] ;  /* 0x00000004546e7981 */ /* 0x0000e4000c1e1500 */
[C---:B------:R-:W-:Y:S02]  /*18e0*/  LEA R117, R14.reuse, R105, 0x2 ;  /* 0x000000690e757211 */ /* 0x040fe400078e10ff */
[----:B-----5:R-:W-:Y:S02]  /*18f0*/  LEA R88, P1, R121, R3, 0x1 ;  /* 0x0000000379587211 */ /* 0x020fe400078208ff */
[-C--:B------:R-:W-:Y:S01]  /*1900*/  LEA.HI.X.SX32 R87, R119, R0.reuse, 0x1, P0 ;  /* 0x0000000077577211 */ /* 0x080fe200000f0eff */
[----:B------:R-:W-:Y:S01]  /*1910*/  IMAD R119, R14, 0x4, R117 ;  /* 0x000000040e777824 */ /* 0x000fe200078e0275 */
[----:B------:R-:W-:-:S02]  /*1920*/  LEA.HI.X.SX32 R89, R121, R0, 0x1, P1 ;  /* 0x0000000079597211 */ /* 0x000fc400008f0eff */
[-C--:B0-----:R-:W-:Y:S01]  /*1930*/  LEA R90, P0, R123, R3.reuse, 0x1 ;  /* 0x000000037b5a7211 */ /* 0x081fe200078008ff */
[C---:B------:R-:W-:Y:S01]  /*1940*/  IMAD R121, R14.reuse, 0x4, R119 ;  /* 0x000000040e797824 */ /* 0x040fe200078e0277 */
[-C--:B------:R-:W-:Y:S01]  /*1950*/  LEA R96, P1, R129, R3.reuse, 0x1 ;  /* 0x0000000381607211 */ /* 0x080fe200078208ff */
[----:B------:R0:W5:Y:S01]  /*1960*/  LDG.E.U16 R112, [R86.64] ;  /* 0x0000000456707981 */ /* 0x000162000c1e1500 */
[-C--:B------:R-:W-:Y:S02]  /*1970*/  LEA.HI.X.SX32 R91, R123, R0.reuse, 0x1, P0 ;  /* 0x000000007b5b7211 */ /* 0x080fe400000f0eff */
[C---:B-1----:R-:W-:Y:S01]  /*1980*/  LEA R82, P0, R125.reuse, R3, 0x1 ;  /* 0x000000037d527211 */ /* 0x042fe200078008ff */
[----:B------:R1:W3:Y:S01]  /*1990*/  LDG.E.U16 R114, [R88.64] ;  /* 0x0000000458727981 */ /* 0x0002e2000c1e1500 */
[C---:B------:R-:W-:Y:S02]  /*19a0*/  LEA R123, R14.reuse, R121, 0x2 ;  /* 0x000000790e7b7211 */ /* 0x040fe400078e10ff */
[-C--:B------:R-:W-:Y:S01]  /*19b0*/  LEA.HI.X.SX32 R83, R125, R0.reuse, 0x1, P0 ;  /* 0x000000007d537211 */ /* 0x080fe200000f0eff */
[----:B------:R0:W3:Y:S02]  /*19c0*/  LDG.E.U16 R116, [R90.64] ;  /* 0x000000045a747981 */ /* 0x0000e4000c1e1500 */
[C---:B------:R-:W-:Y:S01]  /*19d0*/  IMAD R125, R14.reuse, 0x4, R123 ;  /* 0x000000040e7d7824 */ /* 0x040fe200078e027b */
[C---:B------:R-:W-:Y:S01]  /*19e0*/  LEA R84, P0, R97.reuse, R3, 0x1 ;  /* 0x0000000361547211 */ /* 0x040fe200078008ff */
[----:B------:R0:W3:Y:S02]  /*19f0*/  LDG.E.U16 R118, [R82.64] ;  /* 0x0000000452767981 */ /* 0x0000e4000c1e1500 */
[----:B------:R-:W-:Y:S01]  /*1a00*/  IMAD R131, R14, 0x4, R125 ;  /* 0x000000040e837824 */ /* 0x000fe200078e027d */
[----:B------:R-:W-:-:S04]  /*1a10*/  LEA.HI.X.SX32 R85, R97, R0, 0x1, P0 ;  /* 0x0000000061557211 */ /* 0x000fc800000f0eff */
[----:B------:R-:W-:Y:S01]  /*1a20*/  LEA R133, R14, R131, 0x2 ;  /* 0x000000830e857211 */ /* 0x000fe200078e10ff */
[----:B------:R1:W3:Y:S01]  /*1a30*/  LDG.E.U16 R120, [R84.64] ;  /* 0x0000000454787981 */ /* 0x0002e2000c1e1500 */
[----:B------:R-:W-:-:S03]  /*1a40*/  LEA.HI.X.SX32 R97, R129, R0, 0x1, P1 ;  /* 0x0000000081617211 */ /* 0x000fc600008f0eff */
[C---:B------:R-:W-:Y:S01]  /*1a50*/  IMAD R129, R14.reuse, 0x4, R133 ;  /* 0x000000040e817824 */ /* 0x040fe200078e0285 */
[CC--:B0-----:R-:W-:Y:S01]  /*1a60*/  LEA R86, P0, R93.reuse, R3.reuse, 0x1 ;  /* 0x000000035d567211 */ /* 0x0c1fe200078008ff */
[----:B------:R0:W3:Y:S02]  /*1a70*/  LDG.E.U16 R122, [R96.64] ;  /* 0x00000004607a7981 */ /* 0x0000e4000c1e1500 */
[C---:B------:R-:W-:Y:S01]  /*1a80*/  IMAD R135, R14.reuse, 0x4, R129 ;  /* 0x000000040e877824 */ /* 0x040fe200078e0281 */
[----:B------:R-:W-:Y:S02]  /*1a90*/  LEA.HI.X.SX32 R87, R93, R0, 0x1, P0 ;  /* 0x000000005d577211 */ /* 0x000fe400000f0eff */
[----:B------:R-:W-:Y:S02]  /*1aa0*/  LEA R92, P0, R105, R3, 0x1 ;  /* 0x00000003695c7211 */ /* 0x000fe400078008ff */
[----:B------:R-:W-:Y:S01]  /*1ab0*/  LEA R137, R14, R135, 0x2 ;  /* 0x000000870e897211 */ /* 0x000fe200078e10ff */
[----:B------:R0:W3:Y:S01]  /*1ac0*/  LDG.E.U16 R124, [R86.64] ;  /* 0x00000004567c7981 */ /* 0x0000e2000c1e1500 */
[----:B-1----:R-:W-:-:S02]  /*1ad0*/  LEA R88, P1, R119, R3, 0x1 ;  /* 0x0000000377587211 */ /* 0x002fc400078208ff */
[-C--:B------:R-:W-:Y:S01]  /*1ae0*/  LEA.HI.X.SX32 R93, R105, R0.reuse, 0x1, P0 ;  /* 0x00000000695d7211 */ /* 0x080fe200000f0eff */
[C---:B------:R-:W-:Y:S01]  /*1af0*/  IMAD R105, R14.reuse, 0x4, R137 ;  /* 0x000000040e697824 */ /* 0x040fe200078e0289 */
[-C--:B------:R-:W-:Y:S02]  /*1b00*/  LEA.HI.X.SX32 R89, R119, R0.reuse, 0x1, P1 ;  /* 0x0000000077597211 */ /* 0x080fe400008f0eff */
[-C--:B------:R-:W-:Y:S01]  /*1b10*/  LEA R82, P0, R123, R3.reuse, 0x1 ;  /* 0x000000037b527211 */ /* 0x080fe200078008ff */
[C---:B------:R-:W-:Y:S01]  /*1b20*/  IMAD R119, R14.reuse, 0x4, R105 ;  /* 0x000000040e777824 */ /* 0x040fe200078e0269 */
[----:B------:R-:W-:Y:S01]  /*1b30*/  LEA R84, P1, R129, R3, 0x1 ;  /* 0x0000000381547211 */ /* 0x000fe200078208ff */
[----:B------:R1:W3:Y:S01]  /*1b40*/  LDG.E.U16 R126, [R92.64] ;  /* 0x000000045c7e7981 */ /* 0x0002e2000c1e1500 */
[----:B------:R-:W-:Y:S02]  /*1b50*/  LEA.HI.X.SX32 R83, R123, R0, 0x1, P0 ;  /* 0x000000007b537211 */ /* 0x000fe400000f0eff */
[----:B------:R-:W-:Y:S01]  /*1b60*/  LEA R123, R14, R119, 0x2 ;  /* 0x000000770e7b7211 */ /* 0x000fe200078e10ff */
[----:B------:R1:W3:Y:S01]  /*1b70*/  LDG.E.U16 R128, [R88.64] ;  /* 0x0000000458807981 */ /* 0x0002e2000c1e1500 */
[----:B------:R-:W-:-:S03]  /*1b80*/  LEA R90, P0, R131, R3, 0x1 ;  /* 0x00000003835a7211 */ /* 0x000fc600078008ff */
[C---:B0-----:R-:W-:Y:S01]  /*1b90*/  IMAD R97, R14.reuse, 0x4, R123 ;  /* 0x000000040e617824 */ /* 0x041fe200078e027b */
[-C--:B------:R-:W-:Y:S01]  /*1ba0*/  LEA.HI.X.SX32 R91, R131, R0.reuse, 0x1, P0 ;  /* 0x00000000835b7211 */ /* 0x080fe200000f0eff */
[----:B------:R0:W3:Y:S02]  /*1bb0*/  LDG.E.U16 R130, [R82.64] ;  /* 0x0000000452827981 */ /* 0x0000e4000c1e1500 */
        /* <DEDUP_REMOVED lines=9> */
[----:B------:R1:W3:Y:S02]  /*1c50*/  LDG.E.U16 R136, [R86.64] ;  /* 0x0000000456887981 */ /* 0x0002e4000c1e1500 */
[C---:B------:R-:W-:Y:S01]  /*1c60*/  IMAD R139, R14.reuse, 0x4, R137 ;  /* 0x000000040e8b7824 */ /* 0x040fe200078e0289 */
[-C--:B------:R-:W-:Y:S02]  /*1c70*/  LEA.HI.X.SX32 R93, R119, R0.reuse, 0x1, P0 ;  /* 0x00000000775d7211 */ /* 0x080fe400000f0eff */
[C---:B------:R-:W-:Y:S02]  /*1c80*/  LEA R88, P1, R97.reuse, R3, 0x1 ;  /* 0x0000000361587211 */ /* 0x040fe400078208ff */
[----:B------:R-:W-:Y:S01]  /*1c90*/  LEA R119, R14, R139, 0x2 ;  /* 0x0000008b0e777211 */ /* 0x000fe200078e10ff */
[----:B------:R1:W4:Y:S01]  /*1ca0*/  LDG.E.U16 R138, [R92.64] ;  /* 0x000000045c8a7981 */ /* 0x000322000c1e1500 */
[----:B------:R-:W-:-:S02]  /*1cb0*/  LEA.HI.X.SX32 R89, R97, R0, 0x1, P1 ;  /* 0x0000000061597211 */ /* 0x000fc400008f0eff */
[CC--:B0-----:R-:W-:Y:S01]  /*1cc0*/  LEA R82, P0, R129.reuse, R3.reuse, 0x1 ;  /* 0x0000000381527211 */ /* 0x0c1fe200078008ff */
[C---:B------:R-:W-:Y:S02]  /*1cd0*/  IMAD R97, R14.reuse, 0x4, R119 ;  /* 0x000000040e617824 */ /* 0x040fe400078e0277 */
[----:B------:R0:W4:Y:S01]  /*1ce0*/  LDG.E.U16 R140, [R88.64] ;  /* 0x00000004588c7981 */ /* 0x000122000c1e1500 */
[----:B------:R-:W-:Y:S01]  /*1cf0*/  LEA.HI.X.SX32 R83, R129, R0, 0x1, P0 ;  /* 0x0000000081537211 */ /* 0x000fe200000f0eff */
[C---:B------:R-:W-:Y:S01]  /*1d00*/  IMAD R129, R14.reuse, 0x4, R97 ;  /* 0x000000040e817824 */ /* 0x040fe200078e0261 */
[-C--:B------:R-:W-:Y:S02]  /*1d10*/  LEA R90, P0, R139, R3.reuse, 0x1 ;  /* 0x000000038b5a7211 */ /* 0x080fe400078008ff */
[----:B------:R-:W-:Y:S01]  /*1d20*/  LEA R84, P1, R97, R3, 0x1 ;  /* 0x0000000361547211 */ /* 0x000fe200078208ff */
[----:B------:R0:W4:Y:S01]  /*1d30*/  LDG.E.U16 R142, [R82.64] ;  /* 0x00000004528e7981 */ /* 0x000122000c1e1500 */
[----:B------:R-:W-:-:S02]  /*1d40*/  LEA R141, R14, R129, 0x2 ;  /* 0x000000810e8d7211 */ /* 0x000fc400078e10ff */
[----:B------:R-:W-:-:S03]  /*1d50*/  LEA.HI.X.SX32 R91, R139, R0, 0x1, P0 ;  /* 0x000000008b5b7211 */ /* 0x000fc600000f0eff */
[C---:B------:R-:W-:Y:S01]  /*1d60*/  IMAD R139, R14.reuse, 0x4, R141 ;  /* 0x000000040e8b7824 */ /* 0x040fe200078e028d */
[-C--:B-1----:R-:W-:Y:S01]  /*1d70*/  LEA R86, P0, R141, R3.reuse, 0x1 ;  /* 0x000000038d567211 */ /* 0x082fe200078008ff */
[----:B------:R1:W4:Y:S02]  /*1d80*/  LDG.E.U16 R144, [R90.64] ;  /* 0x000000045a907981 */ /* 0x000324000c1e1500 */
[----:B------:R-:W-:Y:S01]  /*1d90*/  IMAD R143, R14, 0x4, R139 ;  /* 0x000000040e8f7824 */ /* 0x000fe200078e028b */
[-C--:B------:R-:W-:Y:S02]  /*1da0*/  LEA.HI.X.SX32 R85, R97, R0.reuse, 0x1, P1 ;  /* 0x0000000061557211 */ /* 0x080fe400008f0eff */
[----:B------:R-:W-:Y:S02]  /*1db0*/  LEA.HI.X.SX32 R87, R141, R0, 0x1, P0 ;  /* 0x000000008d577211 */ /* 0x000fe400000f0eff */
[-C--:B------:R-:W-:Y:S01]  /*1dc0*/  LEA R92, P1, R143, R3.reuse, 0x1 ;  /* 0x000000038f5c7211 */ /* 0x080fe200078208ff */
[----:B------:R1:W4:Y:S01]  /*1dd0*/  LDG.E.U16 R141, [R84.64] ;  /* 0x00000004548d7981 */ /* 0x000322000c1e1500 */
[----:B0-----:R-:W-:-:S02]  /*1de0*/  LEA R88, P0, R127, R3, 0x1 ;  /* 0x000000037f587211 */ /* 0x001fc400078008ff */
[-C--:B------:R-:W-:Y:S01]  /*1df0*/  LEA.HI.X.SX32 R93, R143, R0.reuse, 0x1, P1 ;  /* 0x000000008f5d7211 */ /* 0x080fe200008f0eff */
[----:B------:R0:W4:Y:S01]  /*1e00*/  LDG.E.U16 R145, [R86.64] ;  /* 0x0000000456917981 */ /* 0x000122000c1e1500 */
[-C--:B------:R-:W-:Y:S02]  /*1e10*/  LEA.HI.X.SX32 R89, R127, R0.reuse, 0x1, P0 ;  /* 0x000000007f597211 */ /* 0x080fe400000f0eff */
[-C--:B------:R-:W-:Y:S01]  /*1e20*/  LEA R82, P1, R111, R3.reuse, 0x1 ;  /* 0x000000036f527211 */ /* 0x080fe200078208ff */
[----:B------:R0:W4:Y:S01]  /*1e30*/  LDG.E.U16 R146, [R92.64] ;  /* 0x000000045c927981 */ /* 0x000122000c1e1500 */
[-C--:B------:R-:W-:Y:S02]  /*1e40*/  LEA R96, P0, R113, R3.reuse, 0x1 ;  /* 0x0000000371607211 */ /* 0x080fe400078008ff */
[-C--:B------:R-:W-:Y:S02]  /*1e50*/  LEA.HI.X.SX32 R83, R111, R0.reuse, 0x1, P1 ;  /* 0x000000006f537211 */ /* 0x080fe400008f0eff */
[----:B------:R-:W-:Y:S01]  /*1e60*/  LEA.HI.X.SX32 R97, R113, R0, 0x1, P0 ;  /* 0x0000000071617211 */ /* 0x000fe200000f0eff */
[----:B------:R0:W4:Y:S01]  /*1e70*/  LDG.E.U16 R111, [R88.64] ;  /* 0x00000004586f7981 */ /* 0x000122000c1e1500 */
[----:B-1----:R-:W-:-:S02]  /*1e80*/  LEA R90, P1, R115, R3, 0x1 ;  /* 0x00000003735a7211 */ /* 0x002fc400078208ff */
[-C--:B------:R-:W-:Y:S01]  /*1e90*/  LEA R84, P0, R117, R3.reuse, 0x1 ;  /* 0x0000000375547211 */ /* 0x080fe200078008ff */
[----:B------:R1:W4:Y:S01]  /*1ea0*/  LDG.E.U16 R113, [R82.64] ;  /* 0x0000000452717981 */ /* 0x000322000c1e1500 */
[-C--:B------:R-:W-:Y:S02]  /*1eb0*/  LEA.HI.X.SX32 R91, R115, R0.reuse, 0x1, P1 ;  /* 0x00000000735b7211 */ /* 0x080fe400008f0eff */
[----:B------:R-:W-:Y:S01]  /*1ec0*/  LEA.HI.X.SX32 R85, R117, R0, 0x1, P0 ;  /* 0x0000000075557211 */ /* 0x000fe200000f0eff */
[----:B------:R1:W4:Y:S01]  /*1ed0*/  LDG.E.U16 R115, [R96.64] ;  /* 0x0000000460737981 */ /* 0x000322000c1e1500 */
[-C--:B0-----:R-:W-:Y:S02]  /*1ee0*/  LEA R86, P0, R121, R3.reuse, 0x1 ;  /* 0x0000000379567211 */ /* 0x081fe400078008ff */
[----:B------:R-:W-:Y:S01]  /*1ef0*/  LEA R92, P1, R125, R3, 0x1 ;  /* 0x000000037d5c7211 */ /* 0x000fe200078208ff */
[----:B------:R0:W4:Y:S01]  /*1f00*/  LDG.E.U16 R117, [R90.64] ;  /* 0x000000045a757981 */ /* 0x000122000c1e1500 */
[----:B------:R-:W-:-:S02]  /*1f10*/  LEA R14, R14, R143, 0x2 ;  /* 0x0000008f0e0e7211 */ /* 0x000fc400078e10ff */
[-C--:B------:R-:W-:Y:S02]  /*1f20*/  LEA.HI.X.SX32 R87, R121, R0.reuse, 0x1, P0 ;  /* 0x0000000079577211 */ /* 0x080fe400000f0eff */
[-C--:B------:R-:W-:Y:S01]  /*1f30*/  LEA.HI.X.SX32 R93, R125, R0.reuse, 0x1, P1 ;  /* 0x000000007d5d7211 */ /* 0x080fe200008f0eff */
[----:B------:R0:W4:Y:S01]  /*1f40*/  LDG.E.U16 R121, [R84.64] ;  /* 0x0000000454797981 */ /* 0x000122000c1e1500 */
[CC--:B-1----:R-:W-:Y:S02]  /*1f50*/  LEA R82, P1, R14.reuse, R3.reuse, 0x1 ;  /* 0x000000030e527211 */ /* 0x0c2fe400078208ff */
[CC--:B------:R-:W-:Y:S01]  /*1f60*/  LEA R88, P0, R133.reuse, R3.reuse, 0x1 ;  /* 0x0000000385587211 */ /* 0x0c0fe200078008ff */
[----:B------:R1:W4:Y:S01]  /*1f70*/  LDG.E.U16 R125, [R86.64] ;  /* 0x00000004567d7981 */ /* 0x000322000c1e1500 */
[-C--:B------:R-:W-:Y:S02]  /*1f80*/  LEA.HI.X.SX32 R83, R14, R0.reuse, 0x1, P1 ;  /* 0x000000000e537211 */ /* 0x080fe400008f0eff */
[----:B------:R-:W-:Y:S01]  /*1f90*/  LEA.HI.X.SX32 R89, R133, R0, 0x1, P0 ;  /* 0x0000000085597211 */ /* 0x000fe200000f0eff */
[----:B------:R1:W4:Y:S01]  /*1fa0*/  LDG.E.U16 R14, [R92.64] ;  /* 0x000000045c0e7981 */ /* 0x000322000c1e1500 */
[----:B0-----:R-:W-:-:S02]  /*1fb0*/  LEA R90, P1, R135, R3, 0x1 ;  /* 0x00000003875a7211 */ /* 0x001fc400078208ff */
[-C--:B------:R-:W-:Y:S01]  /*1fc0*/  LEA R84, P0, R105, R3.reuse, 0x1 ;  /* 0x0000000369547211 */ /* 0x080fe200078008ff */
[----:B------:R0:W4:Y:S01]  /*1fd0*/  LDG.E.U16 R133, [R82.64] ;  /* 0x0000000452857981 */ /* 0x000122000c1e1500 */
[-C--:B------:R-:W-:Y:S02]  /*1fe0*/  LEA.HI.X.SX32 R91, R135, R0.reuse, 0x1, P1 ;  /* 0x00000000875b7211 */ /* 0x080fe400008f0eff */
[-C--:B------:R-:W-:Y:S01]  /*1ff0*/  LEA.HI.X.SX32 R85, R105, R0.reuse, 0x1, P0 ;  /* 0x0000000069557211 */ /* 0x080fe200000f0eff */
[----:B------:R0:W5:Y:S01]  /*2000*/  LDG.E.U16 R127, [R88.64] ;  /* 0x00000004587f7981 */ /* 0x000162000c1e1500 */
[-C--:B------:R-:W-:Y:S02]  /*2010*/  LEA R96, P1, R123, R3.reuse, 0x1 ;  /* 0x000000037b607211 */ /* 0x080fe400078208ff */
[----:B-1----:R-:W-:Y:S01]  /*2020*/  LEA R86, P0, R131, R3, 0x1 ;  /* 0x0000000383567211 */ /* 0x002fe200078008ff */
[----:B------:R-:W5:Y:S01]  /*2030*/  LDG.E.U16 R90, [R90.64] ;  /* 0x000000045a5a7981 */ /* 0x000f62000c1e1500 */
[----:B------:R-:W-:-:S02]  /*2040*/  LEA.HI.X.SX32 R97, R123, R0, 0x1, P1 ;  /* 0x000000007b617211 */ /* 0x000fc400008f0eff */
[-C--:B------:R-:W-:Y:S01]  /*2050*/  LEA.HI.X.SX32 R87, R131, R0.reuse, 0x1, P0 ;  /* 0x0000000083577211 */ /* 0x080fe200000f0eff */
[----:B------:R1:W5:Y:S01]  /*2060*/  LDG.E.U16 R84, [R84.64] ;  /* 0x0000000454547981 */ /* 0x000362000c1e1500 */
[-C--:B0-----:R-:W-:Y:S02]  /*2070*/  LEA R82, P0, R137, R3.reuse, 0x1 ;  /* 0x0000000389527211 */ /* 0x081fe400078008ff */
[-C--:B------:R-:W-:Y:S01]  /*2080*/  LEA R92, P1, R119, R3.reuse, 0x1 ;  /* 0x00000003775c7211 */ /* 0x080fe200078208ff */
[----:B------:R-:W5:Y:S01]  /*2090*/  LDG.E.U16 R96, [R96.64] ;  /* 0x0000000460607981 */ /* 0x000f62000c1e1500 */
[-C--:B------:R-:W-:Y:S02]  /*20a0*/  LEA.HI.X.SX32 R83, R137, R0.reuse, 0x1, P0 ;  /* 0x0000000089537211 */ /* 0x080fe400000f0eff */
[----:B------:R-:W-:Y:S01]  /*20b0*/  LEA.HI.X.SX32 R93, R119, R0, 0x1, P1 ;  /* 0x00000000775d7211 */ /* 0x000fe200008f0eff */
[----:B------:R-:W5:Y:S01]  /*20c0*/  LDG.E.U16 R86, [R86.64] ;  /* 0x0000000456567981 */ /* 0x000f62000c1e1500 */
[----:B------:R-:W-:-:S02]  /*20d0*/  LEA R88, P0, R129, R3, 0x1 ;  /* 0x0000000381587211 */ /* 0x000fc400078008ff */
[----:B------:R-:W-:Y:S01]  /*20e0*/  LEA R104, P1, R139, R3, 0x1 ;  /* 0x000000038b687211 */ /* 0x000fe200078208ff */
[----:B------:R-:W5:Y:S01]  /*20f0*/  LDG.E.U16 R82, [R82.64] ;  /* 0x0000000452527981 */ /* 0x000f62000c1e1500 */
[-C--:B------:R-:W-:Y:S02]  /*2100*/  LEA.HI.X.SX32 R89, R129, R0.reuse, 0x1, P0 ;  /* 0x0000000081597211 */ /* 0x080fe400000f0eff */
[----:B------:R-:W-:Y:S01]  /*2110*/  LEA.HI.X.SX32 R105, R139, R0, 0x1, P1 ;  /* 0x000000008b697211 */ /* 0x000fe200008f0eff */
[----:B------:R-:W5:Y:S04]  /*2120*/  LDG.E.U16 R92, [R92.64] ;  /* 0x000000045c5c7981 */ /* 0x000f68000c1e1500 */
[----:B------:R-:W5:Y:S04]  /*2130*/  LDG.E.U16 R88, [R88.64] ;  /* 0x0000000458587981 */ /* 0x000f68000c1e1500 */
[----:B------:R-:W5:Y:S01]  /*2140*/  LDG.E.U16 R104, [R104.64] ;  /* 0x0000000468687981 */ /* 0x000f62000c1e1500 */
[----:B------:R-:W-:-:S04]  /*2150*/  LOP3.LUT R169, R168, 0xff, RZ, 0xc0, !PT ;  /* 0x000000ffa8a97812 */ /* 0x000fc800078ec0ff */
[----:B------:R-:W-:Y:S02]  /*2160*/  ISETP.GE.U32.AND P1, PT, R169, 0x40, PT ;  /* 0x00000040a900780c */ /* 0x000fe40003f26070 */
[----:B--2---:R-:W-:Y:S02]  /*2170*/  LOP3.LUT R161, R161, 0xffffff7f, RZ, 0xc0, !PT ;  /* 0xffffff7fa1a17812 */ /* 0x004fe400078ec0ff */
[----:B------:R-:W-:Y:S01]  /*2180*/  LOP3.LUT R0, R168, 0xc0, RZ, 0xc0, !PT ;  /* 0x000000c0a8007812 */ /* 0x000fe200078ec0ff */
[----:B-1----:R-:W-:-:S08]  /*2190*/  IMAD.MOV.U32 R85, RZ, RZ, c[0x0][0x1d0] ;  /* 0x00007400ff557624 */ /* 0x002fd000078e00ff */
[----:B------:R-:W-:Y:S02]  /*21a0*/  @P1 LOP3.LUT R161, R161, 0x80, RZ, 0xfc, !PT ;  /* 0x00000080a1a11812 */ /* 0x000fe400078efcff */
[----:B------:R-:W-:-:S03]  /*21b0*/  SHF.R.U32.HI R3, RZ, 0x2, R0 ;  /* 0x00000002ff037819 */ /* 0x000fc60000011600 */
[----:B------:R-:W-:Y:S01]  /*21c0*/  STL [R1+0x80], R161 ;  /* 0x000080a101007387 */ /* 0x000fe20000100800 */
[----:B------:R-:W-:Y:S01]  /*21d0*/  IMAD.SHL.U32 R0, R169, 0x2, RZ ;  /* 0x00000002a9007824 */ /* 0x000fe200078e00ff */
[----:B------:R-:W-:-:S04]  /*21e0*/  ISETP.GE.AND P0, PT, R85, 0x1, PT ;  /* 0x000000015500780c */ /* 0x000fc80003f06270 */
[----:B------:R-:W-:-:S05]  /*21f0*/  LOP3.LUT R3, R0, R3, RZ, 0x3c, !PT ;  /* 0x0000000300037212 */ /* 0x000fca00078e3cff */
[----:B------:R0:W-:Y:S01]  /*2200*/  STS.U16 [R3+0x1800], R16 ;  /* 0x0018001003007388 */ /* 0x0001e20000000400 */
[----:B------:R-:W-:Y:S01]  /*2210*/  MOV R218, 0x3f800000 ;  /* 0x3f80000000da7802 */ /* 0x000fe20000000f00 */
[----:B------:R-:W-:Y:S02]  /*2220*/  IMAD.MOV.U32 R216, RZ, RZ, 0x3f800000 ;  /* 0x3f800000ffd87424 */ /* 0x000fe400078e00ff */
[----:B------:R1:W-:Y:S01]  /*2230*/  STS.U16 [R3], R2 ;  /* 0x0000000203007388 */ /* 0x0003e20000000400 */
[----:B0-----:R-:W-:-:S03]  /*2240*/  LOP3.LUT R16, R3, 0x40, RZ, 0x3c, !PT ;  /* 0x0000004003107812 */ /* 0x001fc600078e3cff */
[----:B------:R0:W-:Y:S01]  /*2250*/  STS.U16 [R3+0x400], R4 ;  /* 0x0004000403007388 */ /* 0x0001e20000000400 */
[----:B------:R-:W-:Y:S01]  /*2260*/  MOV R217, 0x3f800000 ;  /* 0x3f80000000d97802 */ /* 0x000fe20000000f00 */
[----:B------:R-:W-:Y:S02]  /*2270*/  IMAD.MOV.U32 R215, RZ, RZ, 0x3f800000 ;  /* 0x3f800000ffd77424 */ /* 0x000fe400078e00ff */
[----:B------:R2:W-:Y:S01]  /*2280*/  STS.U16 [R3+0x800], R7 ;  /* 0x0008000703007388 */ /* 0x0005e20000000400 */
[----:B-1----:R-:W-:Y:S01]  /*2290*/  IMAD.MOV.U32 R2, RZ, RZ, -0x800000 ;  /* 0xff800000ff027424 */ /* 0x002fe200078e00ff */
[----:B------:R-:W-:Y:S02]  /*22a0*/  MOV R214, 0x3f800000 ;  /* 0x3f80000000d67802 */ /* 0x000fe40000000f00 */
[----:B------:R1:W-:Y:S01]  /*22b0*/  STS.U16 [R3+0xc00], R9 ;  /* 0x000c000903007388 */ /* 0x0003e20000000400 */
[----:B------:R-:W-:Y:S01]  /*22c0*/  IMAD.MOV.U32 R213, RZ, RZ, 0x3f800000 ;  /* 0x3f800000ffd57424 */ /* 0x000fe200078e00ff */
[----:B0-----:R-:W-:-:S02]  /*22d0*/  MOV R4, 0xff800000 ;  /* 0xff80000000047802 */ /* 0x001fc40000000f00 */
[----:B------:R-:W-:Y:S01]  /*22e0*/  STS.U16 [R3+0x1000], R11 ;  /* 0x0010000b03007388 */ /* 0x000fe20000000400 */
[----:B------:R-:W-:Y:S01]  /*22f0*/  MOV R212, 0x3f800000 ;  /* 0x3f80000000d47802 */ /* 0x000fe20000000f00 */
[----:B------:R-:W-:Y:S02]  /*2300*/  IMAD.MOV.U32 R211, RZ, RZ, 0x3f800000 ;  /* 0x3f800000ffd37424 */ /* 0x000fe400078e00ff */
[----:B------:R-:W-:Y:S01]  /*2310*/  STS.U16 [R3+0x1400], R13 ;  /* 0x0014000d03007388 */ /* 0x000fe20000000400 */
[----:B--2---:R-:W-:Y:S01]  /*2320*/  MOV R7, 0xff800000 ;  /* 0xff80000000077802 */ /* 0x004fe20000000f00 */
[----:B-1----:R-:W-:Y:S02]  /*2330*/  IMAD.MOV.U32 R9, RZ, RZ, -0x800000 ;  /* 0xff800000ff097424 */ /* 0x002fe400078e00ff */
[----:B------:R-:W-:Y:S01]  /*2340*/  STS.U16 [R3+0x1c00], R18 ;  /* 0x001c001203007388 */ /* 0x000fe20000000400 */
[----:B------:R-:W-:Y:S01]  /*2350*/  CS2R R156, SRZ ;  /* 0x00000000009c7805 */ /* 0x000fe2000001ff00 */
[----:B------:R-:W-:-:S02]  /*2360*/  CS2R R158, SRZ ;  /* 0x00000000009e7805 */ /* 0x000fc4000001ff00 */
[----:B------:R-:W-:Y:S01]  /*2370*/  STS.U16 [R3+0x2000], R20 ;  /* 0x0020001403007388 */ /* 0x000fe20000000400 */
[----:B------:R-:W-:Y:S01]  /*2380*/  CS2R R152, SRZ ;  /* 0x0000000000987805 */ /* 0x000fe2000001ff00 */
[----:B------:R-:W-:Y:S02]  /*2390*/  CS2R R154, SRZ ;  /* 0x00000000009a7805 */ /* 0x000fe4000001ff00 */
[----:B------:R-:W-:Y:S01]  /*23a0*/  STS.U16 [R3+0x2400], R22 ;  /* 0x0024001603007388 */ /* 0x000fe20000000400 */
[----:B------:R-:W-:Y:S01]  /*23b0*/  CS2R R148, SRZ ;  /* 0x0000000000947805 */ /* 0x000fe2000001ff00 */
[----:B------:R-:W-:Y:S02]  /*23c0*/  CS2R R150, SRZ ;  /* 0x0000000000967805 */ /* 0x000fe4000001ff00 */
[----:B------:R-:W-:Y:S04]  /*23d0*/  STS.U16 [R3+0x2800], R24 ;  /* 0x0028001803007388 */ /* 0x000fe80000000400 */
        /* <DEDUP_REMOVED lines=27> */
[----:B---3--:R-:W-:Y:S04]  /*2590*/  STS.U16 [R3+0x9800], R80 ;  /* 0x0098005003007388 */ /* 0x008fe80000000400 */
        /* <DEDUP_REMOVED lines=8> */
[----:B------:R0:W-:Y:S04]  /*2620*/  STS.U16 [R3+0xbc00], R118 ;  /* 0x00bc007603007388 */ /* 0x0001e80000000400 */
[----:B------:R-:W-:Y:S04]  /*2630*/  STS.U16 [R3+0xc000], R120 ;  /* 0x00c0007803007388 */ /* 0x000fe80000000400 */
[----:B------:R1:W-:Y:S01]  /*2640*/  STS.U16 [R3+0xc400], R122 ;  /* 0x00c4007a03007388 */ /* 0x0003e20000000400 */
[----:B0-----:R-:W-:-:S03]  /*2650*/  CS2R R118, SRZ ;  /* 0x0000000000767805 */ /* 0x001fc6000001ff00 */
[----:B------:R-:W-:Y:S04]  /*2660*/  STS.U16 [R3+0xc800], R124 ;  /* 0x00c8007c03007388 */ /* 0x000fe80000000400 */
[----:B------:R-:W-:Y:S01]  /*2670*/  STS.U16 [R3+0xcc00], R126 ;  /* 0x00cc007e03007388 */ /* 0x000fe20000000400 */
[----:B-1----:R-:W-:-:S03]  /*2680*/  CS2R R122, SRZ ;  /* 0x00000000007a7805 */ /* 0x002fc6000001ff00 */
[----:B------:R0:W-:Y:S04]  /*2690*/  STS.U16 [R3+0xd000], R128 ;  /* 0x00d0008003007388 */ /* 0x0001e80000000400 */
[----:B------:R1:W-:Y:S04]  /*26a0*/  STS.U16 [R3+0xd400], R130 ;  /* 0x00d4008203007388 */ /* 0x0003e80000000400 */
[----:B------:R-:W-:Y:S01]  /*26b0*/  STS.U16 [R3+0xd800], R132 ;  /* 0x00d8008403007388 */ /* 0x000fe20000000400 */
[----:B0-----:R-:W-:-:S03]  /*26c0*/  CS2R R128, SRZ ;  /* 0x0000000000807805 */ /* 0x001fc6000001ff00 */
[----:B------:R0:W-:Y:S01]  /*26d0*/  STS.U16 [R3+0xdc00], R134 ;  /* 0x00dc008603007388 */ /* 0x0001e20000000400 */
[----:B-1----:R-:W-:-:S03]  /*26e0*/  CS2R R130, SRZ ;  /* 0x0000000000827805 */ /* 0x002fc6000001ff00 */
[----:B------:R1:W-:Y:S04]  /*26f0*/  STS.U16 [R3+0xe000], R136 ;  /* 0x00e0008803007388 */ /* 0x0003e80000000400 */
[----:B----4-:R2:W-:Y:S01]  /*2700*/  STS.U16 [R3+0xe400], R138 ;  /* 0x00e4008a03007388 */ /* 0x0105e20000000400 */
[----:B0-----:R-:W-:-:S03]  /*2710*/  CS2R R134, SRZ ;  /* 0x0000000000867805 */ /* 0x001fc6000001ff00 */
[----:B------:R-:W-:Y:S01]  /*2720*/  STS.U16 [R3+0xe800], R140 ;  /* 0x00e8008c03007388 */ /* 0x000fe20000000400 */
[----:B-1----:R-:W-:-:S03]  /*2730*/  CS2R R136, SRZ ;  /* 0x0000000000887805 */ /* 0x002fc6000001ff00 */
[----:B------:R0:W-:Y:S01]  /*2740*/  STS.U16 [R3+0xec00], R142 ;  /* 0x00ec008e03007388 */ /* 0x0001e20000000400 */
[----:B--2---:R-:W-:-:S03]  /*2750*/  CS2R R138, SRZ ;  /* 0x00000000008a7805 */ /* 0x004fc6000001ff00 */
[----:B------:R-:W-:Y:S04]  /*2760*/  STS.U16 [R3+0xf000], R144 ;  /* 0x00f0009003007388 */ /* 0x000fe80000000400 */
[----:B------:R1:W-:Y:S01]  /*2770*/  STS.U16 [R3+0xf400], R141 ;  /* 0x00f4008d03007388 */ /* 0x0003e20000000400 */
[----:B0-----:R-:W-:-:S03]  /*2780*/  CS2R R142, SRZ ;  /* 0x00000000008e7805 */ /* 0x001fc6000001ff00 */
[----:B------:R0:W-:Y:S04]  /*2790*/  STS.U16 [R3+0xf800], R145 ;  /* 0x00f8009103007388 */ /* 0x0001e80000000400 */
[----:B------:R2:W-:Y:S01]  /*27a0*/  STS.U16 [R3+0xfc00], R146 ;  /* 0x00fc009203007388 */ /* 0x0005e20000000400 */
[----:B-1----:R-:W-:-:S03]  /*27b0*/  CS2R R140, SRZ ;  /* 0x00000000008c7805 */ /* 0x002fc6000001ff00 */
[----:B------:R1:W-:Y:S01]  /*27c0*/  STS.U16 [R16+0x200], R5 ;  /* 0x0002000510007388 */ /* 0x0003e20000000400 */
[----:B0-----:R-:W-:-:S03]  /*27d0*/  CS2R R144, SRZ ;  /* 0x0000000000907805 */ /* 0x001fc6000001ff00 */
[----:B------:R0:W-:Y:S01]  /*27e0*/  STS.U16 [R16+0x600], R6 ;  /* 0x0006000610007388 */ /* 0x0001e20000000400 */
[----:B--2---:R-:W-:Y:S01]  /*27f0*/  IMAD.MOV.U32 R3, RZ, RZ, -0x800000 ;  /* 0xff800000ff037424 */ /* 0x004fe200078e00ff */
[----:B------:R-:W-:Y:S02]  /*2800*/  CS2R R146, SRZ ;  /* 0x0000000000927805 */ /* 0x000fe4000001ff00 */
[----:B------:R2:W-:Y:S01]  /*2810*/  STS.U16 [R16+0xa00], R8 ;  /* 0x000a000810007388 */ /* 0x0005e20000000400 */
[----:B-1----:R-:W-:-:S03]  /*2820*/  IMAD.MOV.U32 R5, RZ, RZ, -0x800000 ;  /* 0xff800000ff057424 */ /* 0x002fc600078e00ff */
[----:B------:R-:W-:Y:S01]  /*2830*/  STS.U16 [R16+0xe00], R10 ;  /* 0x000e000a10007388 */ /* 0x000fe20000000400 */
[----:B0-----:R-:W-:-:S03]  /*2840*/  IMAD.MOV.U32 R6, RZ, RZ, -0x800000 ;  /* 0xff800000ff067424 */ /* 0x001fc600078e00ff */
[----:B------:R0:W-:Y:S01]  /*2850*/  STS.U16 [R16+0x1200], R12 ;  /* 0x0012000c10007388 */ /* 0x0001e20000000400 */
[----:B--2---:R-:W-:-:S03]  /*2860*/  IMAD.MOV.U32 R8, RZ, RZ, -0x800000 ;  /* 0xff800000ff087424 */ /* 0x004fc600078e00ff */
[----:B------:R-:W-:Y:S04]  /*2870*/  STS.U16 [R16+0x1600], R15 ;  /* 0x0016000f10007388 */ /* 0x000fe80000000400 */
[----:B------:R-:W-:Y:S01]  /*2880*/  STS.U16 [R16+0x1a00], R17 ;  /* 0x001a001110007388 */ /* 0x000fe20000000400 */
[----:B0-----:R-:W-:-:S03]  /*2890*/  CS2R R12, SRZ ;  /* 0x00000000000c7805 */ /* 0x001fc6000001ff00 */
[----:B------:R0:W-:Y:S04]  /*28a0*/  STS.U16 [R16+0x1e00], R19 ;  /* 0x001e001310007388 */ /* 0x0001e80000000400 */
[----:B------:R1:W-:Y:S04]  /*28b0*/  STS.U16 [R16+0x2200], R21 ;  /* 0x0022001510007388 */ /* 0x0003e80000000400 */
[----:B------:R2:W-:Y:S01]  /*28c0*/  STS.U16 [R16+0x2600], R23 ;  /* 0x0026001710007388 */ /* 0x0005e20000000400 */
[----:B0-----:R-:W-:-:S03]  /*28d0*/  CS2R R18, SRZ ;  /* 0x0000000000127805 */ /* 0x001fc6000001ff00 */
[----:B------:R0:W-:Y:S01]  /*28e0*/  STS.U16 [R16+0x2a00], R25 ;  /* 0x002a001910007388 */ /* 0x0001e20000000400 */
[----:B-1----:R-:W-:-:S03]  /*28f0*/  CS2R R20, SRZ ;  /* 0x0000000000147805 */ /* 0x002fc6000001ff00 */
[----:B------:R1:W-:Y:S01]  /*2900*/  STS.U16 [R16+0x2e00], R27 ;  /* 0x002e001b10007388 */ /* 0x0003e20000000400 */
[----:B--2---:R-:W-:-:S03]  /*2910*/  CS2R R22, SRZ ;  /* 0x0000000000167805 */ /* 0x004fc6000001ff00 */
        /* <DEDUP_REMOVED lines=54> */
[----:B------:R-:W-:Y:S01]  /*2c80*/  STS.U16 [R16+0x9a00], R81 ;  /* 0x009a005110007388 */ /* 0x000fe20000000400 */
[----:B0-----:R-:W-:-:S03]  /*2c90*/  CS2R R76, SRZ ;  /* 0x00000000004c7805 */ /* 0x001fc6000001ff00 */
[----:B------:R-:W-:Y:S01]  /*2ca0*/  STS.U16 [R16+0x9e00], R95 ;  /* 0x009e005f10007388 */ /* 0x000fe20000000400 */
[----:B-1----:R-:W-:-:S03]  /*2cb0*/  CS2R R78, SRZ ;  /* 0x00000000004e7805 */ /* 0x002fc6000001ff00 */
[----:B------:R-:W-:Y:S04]  /*2cc0*/  STS.U16 [R16+0xa200], R99 ;  /* 0x00a2006310007388 */ /* 0x000fe80000000400 */
[----:B------:R0:W-:Y:S04]  /*2cd0*/  STS.U16 [R16+0xa600], R101 ;  /* 0x00a6006510007388 */ /* 0x0001e80000000400 */
[----:B------:R1:W-:Y:S04]  /*2ce0*/  STS.U16 [R16+0xaa00], R103 ;  /* 0x00aa006710007388 */ /* 0x0003e80000000400 */
[----:B------:R2:W-:Y:S01]  /*2cf0*/  STS.U16 [R16+0xae00], R107 ;  /* 0x00ae006b10007388 */ /* 0x0005e20000000400 */
[----:B0-----:R-:W-:-:S03]  /*2d00*/  CS2R R100, SRZ ;  /* 0x0000000000647805 */ /* 0x001fc6000001ff00 */
[----:B------:R0:W-:Y:S01]  /*2d10*/  STS.U16 [R16+0xb200], R109 ;  /* 0x00b2006d10007388 */ /* 0x0001e20000000400 */
[----:B-1----:R-:W-:-:S03]  /*2d20*/  CS2R R102, SRZ ;  /* 0x0000000000667805 */ /* 0x002fc6000001ff00 */
[----:B-----5:R-:W-:Y:S01]  /*2d30*/  STS.U16 [R16+0xb600], R112 ;  /* 0x00b6007010007388 */ /* 0x020fe20000000400 */
[----:B--2---:R-:W-:-:S03]  /*2d40*/  CS2R R106, SRZ ;  /* 0x00000000006a7805 */ /* 0x004fc6000001ff00 */
        /* <DEDUP_REMOVED lines=22> */
[----:B------:R-:W-:Y:S04]  /*2eb0*/  STS.U16 [R16+0xee00], R82 ;  /* 0x00ee005210007388 */ /* 0x000fe80000000400 */
[----:B------:R-:W-:Y:S01]  /*2ec0*/  STS.U16 [R16+0xf200], R92 ;  /* 0x00f2005c10007388 */ /* 0x000fe20000000400 */
[----:B0-----:R-:W-:-:S03]  /*2ed0*/  SHF.L.U32 R86, R168, 0x5, RZ ;  /* 0x00000005a8567819 */ /* 0x001fc600000006ff */
[----:B------:R-:W-:Y:S04]  /*2ee0*/  STS.U16 [R16+0xf600], R88 ;  /* 0x00f6005810007388 */ /* 0x000fe80000000400 */
[----:B------:R0:W-:Y:S02]  /*2ef0*/  STS.U16 [R16+0xfa00], R104 ;  /* 0x00fa006810007388 */ /* 0x0001e40000000400 */
[----:B0-----:R-:W-:Y:S01]  /*2f00*/  CS2R R104, SRZ ;  /* 0x0000000000687805 */ /* 0x001fe2000001ff00 */
[----:B------:R-:W-:Y:S01]  /*2f10*/  CS2R R16, SRZ ;  /* 0x0000000000107805 */ /* 0x000fe2000001ff00 */
[----:B------:R-:W-:Y:S05]  /*2f20*/  @!P0 BRA `(.L_x_0) ;  /* 0x0000520000008947 */ /* 0x000fea0003800000 */
[----:B------:R-:W-:Y:S01]  /*2f30*/  SHF.R.S32.HI R2, RZ, 0x4, R168 ;  /* 0x00000004ff027819 */ /* 0x000fe200000114a8 */
[C---:B------:R-:W-:Y:S01]  /*2f40*/  IMAD.SHL.U32 R6, R168.reuse, 0x8, RZ ;  /* 0x00000008a8067824 */ /* 0x040fe200078e00ff */
[----:B------:R-:W-:Y:S01]  /*2f50*/  LOP3.LUT R3, R168, 0x20, RZ, 0xc0, !PT ;  /* 0x00000020a8037812 */ /* 0x000fe200078ec0ff */
[----:B------:R-:W-:Y:S01]  /*2f60*/  IMAD.MOV.U32 R218, RZ, RZ, 0x3f800000 ;  /* 0x3f800000ffda7424 */ /* 0x000fe200078e00ff */
[----:B------:R-:W-:Y:S01]  /*2f70*/  SGXT R2, R2, 0x1 ;  /* 0x000000010202781a */ /* 0x000fe20000000200 */
[----:B------:R-:W-:Y:S01]  /*2f80*/  IMAD.MOV.U32 R200, RZ, RZ, -0x800000 ;  /* 0xff800000ffc87424 */ /* 0x000fe200078e00ff */
[--C-:B------:R-:W-:Y:S01]  /*2f90*/  SHF.R.U32.HI R7, RZ, 0x1, R3.reuse ;  /* 0x00000001ff077819 */ /* 0x100fe20000011603 */
[----:B------:R-:W-:Y:S01]  /*2fa0*/  IMAD.MOV.U32 R195, RZ, RZ, -0x800000 ;  /* 0xff800000ffc37424 */ /* 0x000fe200078e00ff */
[----:B------:R-:W-:Y:S01]  /*2fb0*/  LOP3.LUT P0, R5, R168, 0x3, RZ, 0xc0, !PT ;  /* 0x00000003a8057812 */ /* 0x000fe2000780c0ff */
[----:B------:R-:W-:Y:S01]  /*2fc0*/  IMAD.MOV.U32 R185, RZ, RZ, -0x800000 ;  /* 0xff800000ffb97424 */ /* 0x000fe200078e00ff */
[----:B------:R-:W-:Y:S01]  /*2fd0*/  LOP3.LUT R7, R7, 0x90, R2, 0x78, !PT ;  /* 0x0000009007077812 */ /* 0x000fe200078e7802 */
[----:B------:R-:W-:Y:S01]  /*2fe0*/  IMAD.MOV.U32 R208, RZ, RZ, -0x800000 ;  /* 0xff800000ffd07424 */ /* 0x000fe200078e00ff */
[----:B------:R-:W-:Y:S01]  /*2ff0*/  LOP3.LUT R8, R6, 0x60, RZ, 0xc0, !PT ;  /* 0x0000006006087812 */ /* 0x000fe200078ec0ff */
[----:B------:R-:W-:Y:S01]  /*3000*/  IMAD.MOV.U32 R217, RZ, RZ, 0x3f800000 ;  /* 0x3f800000ffd97424 */ /* 0x000fe200078e00ff */
[C---:B------:R-:W-:Y:S01]  /*3010*/  LOP3.LUT R2, R168.reuse, 0x7, RZ, 0xc0, !PT ;  /* 0x00000007a8027812 */ /* 0x040fe200078ec0ff */
[----:B------:R-:W-:Y:S01]  /*3020*/  IMAD.MOV.U32 R215, RZ, RZ, 0x3f800000 ;  /* 0x3f800000ffd77424 */ /* 0x000fe200078e00ff */
[----:B------:R-:W-:Y:S01]  /*3030*/  LOP3.LUT R4, R168, 0x10, RZ, 0xc0, !PT ;  /* 0x00000010a8047812 */ /* 0x000fe200078ec0ff */
[----:B------:R-:W-:Y:S01]  /*3040*/  IMAD R8, R5, 0x4, R8 ;  /* 0x0000000405087824 */ /* 0x000fe200078e0208 */
[----:B------:R-:W-:Y:S01]  /*3050*/  LOP3.LUT R6, R6, 0x700, RZ, 0xc0, !PT ;  /* 0x0000070006067812 */ /* 0x000fe200078ec0ff */
[----:B------:R-:W-:Y:S01]  /*3060*/  IMAD R10, R2, 0x4, R3 ;  /* 0x00000004020a7824 */ /* 0x000fe200078e0203 */
[----:B------:R-:W-:Y:S01]  /*3070*/  LEA R9, R4, R5, 0x2 ;  /* 0x0000000504097211 */ /* 0x000fe200078e10ff */
[C---:B------:R-:W-:Y:S01]  /*3080*/  IMAD R5, R2.reuse, 0x90, RZ ;  /* 0x0000009002057824 */ /* 0x040fe200078e02ff */
[----:B------:R-:W-:Y:S01]  /*3090*/  SHF.L.U32 R3, R2, 0x4, RZ ;  /* 0x0000000402037819 */ /* 0x000fe200000006ff */
[----:B------:R-:W-:Y:S01]  /*30a0*/  IMAD.MOV.U32 R213, RZ, RZ, 0x3f800000 ;  /* 0x3f800000ffd57424 */ /* 0x000fe200078e00ff */
[C---:B------:R-:W-:Y:S01]  /*30b0*/  SHF.L.U32 R252, R168.reuse, 0x1, RZ ;  /* 0x00000001a8fc7819 */ /* 0x040fe200000006ff */
[----:B------:R-:W-:Y:S01]  /*30c0*/  IMAD.U32 R9, R9, 0x20, R6 ;  /* 0x0000002009097824 */ /* 0x000fe200078e0006 */
[----:B------:R-:W-:Y:S01]  /*30d0*/  LOP3.LUT R2, R168, 0xf, RZ, 0xc0, !PT ;  /* 0x0000000fa8027812 */ /* 0x000fe200078ec0ff */
[----:B------:R-:W-:Y:S01]  /*30e0*/  IMAD.MOV.U32 R211, RZ, RZ, 0x3f800000 ;  /* 0x3f800000ffd37424 */ /* 0x000fe200078e00ff */
[----:B------:R-:W-:Y:S01]  /*30f0*/  SHF.L.U32 R162, R4, 0x6, RZ ;  /* 0x0000000604a27819 */ /* 0x000fe200000006ff */
[----:B------:R-:W-:Y:S01]  /*3100*/  IMAD R4, R169, c[0x0][0x1a8], RZ ;  /* 0x00006a00a9047a24 */ /* 0x000fe200078e02ff */
[--C-:B------:R-:W-:Y:S01]  /*3110*/  LOP3.LUT R161, R3, 0x30, R252.reuse, 0x78, !PT ;  /* 0x0000003003a17812 */ /* 0x100fe200078e78fc */
[----:B------:R-:W-:Y:S01]  /*3120*/  IMAD R3, R160, c[0x0][0x1b0], RZ ;  /* 0x00006c00a0037a24 */ /* 0x000fe200078e02ff */
[----:B------:R-:W-:Y:S01]  /*3130*/  LOP3.LUT R5, R5, 0x10, R252, 0x78, !PT ;  /* 0x0000001005057812 */ /* 0x000fe200078e78fc */
[----:B------:R-:W-:Y:S01]  /*3140*/  IMAD R6, R2, c[0x0][0x1b4], RZ ;  /* 0x00006d0002067a24 */ /* 0x000fe200078e02ff */
[----:B------:R-:W-:Y:S01]  /*3150*/  IADD3 R163, R7, R8, RZ ;  /* 0x0000000807a37210 */ /* 0x000fe20007ffe0ff */
[----:B------:R-:W-:Y:S01]  /*3160*/  IMAD R2, R160, c[0x0][0x1a0], RZ ;  /* 0x00006800a0027a24 */ /* 0x000fe200078e02ff */
[----:B------:R-:W-:Y:S01]  /*3170*/  LOP3.LUT R162, R5, R162, RZ, 0xfc, !PT ;  /* 0x000000a205a27212 */ /* 0x000fe200078efcff */
[C---:B------:R-:W-:Y:S01]  /*3180*/  IMAD.SHL.U32 R5, R3.reuse, 0x2, RZ ;  /* 0x0000000203057824 */ /* 0x040fe200078e00ff */
[----:B------:R-:W-:Y:S01]  /*3190*/  SHF.L.U32 R8, R6, 0x1, RZ ;  /* 0x0000000106087819 */ /* 0x000fe200000006ff */
[----:B------:R-:W-:Y:S01]  /*31a0*/  IMAD.MOV.U32 R7, RZ, RZ, c[0x0][0x1a8] ;  /* 0x00006a00ff077624 */ /* 0x000fe200078e00ff */
[----:B------:R-:W-:Y:S01]  /*31b0*/  LEA R166, P1, R2, c[0x0][0x168], 0x1 ;  /* 0x00005a0002a67a11 */ /* 0x000fe200078208ff */
[----:B------:R-:W-:Y:S01]  /*31c0*/  IMAD.HI R3, R3, 0x2, RZ ;  /* 0x0000000203037827 */ /* 0x000fe200078e02ff */
[----:B------:R-:W-:Y:S01]  /*31d0*/  IADD3 R223, P3, P4, R8, c[0x0][0x170], R5 ;  /* 0x00005c0008df7a10 */ /* 0x000fe20007c7e005 */
[----:B------:R-:W-:Y:S01]  /*31e0*/  CS2R R156, SRZ ;  /* 0x00000000009c7805 */ /* 0x000fe2000001ff00 */
[----:B------:R-:W-:Y:S01]  /*31f0*/  LEA R5, R7, R4, 0x8 ;  /* 0x0000000407057211 */ /* 0x000fe200078e40ff */
[----:B------:R-:W-:Y:S01]  /*3200*/  IMAD.HI R6, R6, 0x2, RZ ;  /* 0x0000000206067827 */ /* 0x000fe200078e02ff */
[----:B------:R-:W-:Y:S01]  /*3210*/  LEA.HI.X.SX32 R2, R2, c[0x0][0x16c], 0x1, P1 ;  /* 0x00005b0002027a11 */ /* 0x000fe200008f0eff */
[----:B------:R-:W-:Y:S01]  /*3220*/  CS2R R158, SRZ ;  /* 0x00000000009e7805 */ /* 0x000fe2000001ff00 */
[-C--:B------:R-:W-:Y:S01]  /*3230*/  LEA R164, P1, R4, R166.reuse, 0x1 ;  /* 0x000000a604a47211 */ /* 0x080fe200078208ff */
[----:B------:R-:W-:Y:S01]  /*3240*/  IMAD.U32 R161, R10, 0x100, R161 ;  /* 0x000001000aa17824 */ /* 0x000fe200078e00a1 */
[C---:B------:R-:W-:Y:S01]  /*3250*/  LEA R166, P2, R5.reuse, R166, 0x1 ;  /* 0x000000a605a67211 */ /* 0x040fe200078408ff */
[----:B------:R-:W-:Y:S01]  /*3260*/  IMAD.MOV.U32 R160, RZ, RZ, RZ ;  /* 0x000000ffffa07224 */ /* 0x000fe200078e00ff */
[----:B------:R-:W-:Y:S01]  /*3270*/  SHF.R.U32.HI R7, RZ, 0x4, R168 ;  /* 0x00000004ff077819 */ /* 0x000fe200000116a8 */
[----:B------:R-:W-:Y:S01]  /*3280*/  CS2R R152, SRZ ;  /* 0x0000000000987805 */ /* 0x000fe2000001ff00 */
[-C--:B------:R-:W-:Y:S01]  /*3290*/  LEA.HI.X.SX32 R165, R4, R2.reuse, 0x1, P1 ;  /* 0x0000000204a57211 */ /* 0x080fe200008f0eff */
[----:B------:R-:W-:Y:S01]  /*32a0*/  CS2R R154, SRZ ;  /* 0x00000000009a7805 */ /* 0x000fe2000001ff00 */
[----:B------:R-:W-:Y:S01]  /*32b0*/  LEA.HI.X.SX32 R167, R5, R2, 0x1, P2 ;  /* 0x0000000205a77211 */ /* 0x000fe200010f0eff */
[----:B------:R-:W-:Y:S01]  /*32c0*/  CS2R R148, SRZ ;  /* 0x0000000000947805 */ /* 0x000fe2000001ff00 */
[----:B------:R-:W-:Y:S01]  /*32d0*/  SGXT.U32 R2, R7, 0x4 ;  /* 0x000000040702781a */ /* 0x000fe20000000000 */
[----:B------:R-:W-:Y:S01]  /*32e0*/  CS2R R150, SRZ ;  /* 0x0000000000967805 */ /* 0x000fe2000001ff00 */
[----:B------:R-:W-:Y:S01]  /*32f0*/  MOV R23, c[0x0][0x1b8] ;  /* 0x00006e0000177a02 */ /* 0x000fe20000000f00 */
[----:B------:R-:W-:Y:S01]  /*3300*/  CS2R R144, SRZ ;  /* 0x0000000000907805 */ /* 0x000fe2000001ff00 */
[----:B------:R-:W-:Y:S01]  /*3310*/  IADD3.X R21, R6, c[0x0][0x174], R3, P3, P4 ;  /* 0x00005d0006157a10 */ /* 0x000fe20001fe8403 */
[----:B------:R-:W-:Y:S01]  /*3320*/  IMAD R10, R2, c[0x0][0x1b8], RZ ;  /* 0x00006e00020a7a24 */ /* 0x000fe200078e02ff */
[C---:B------:R-:W-:Y:S01]  /*3330*/  LEA.HI R3, R168.reuse, 0x30, RZ, 0x1c ;  /* 0x00000030a8037811 */ /* 0x040fe200078fe0ff */
[----:B------:R-:W-:Y:S01]  /*3340*/  CS2R R146, SRZ ;  /* 0x0000000000927805 */ /* 0x000fe2000001ff00 */
[C---:B------:R-:W-:Y:S01]  /*3350*/  LEA.HI R2, R168.reuse, 0xb0, RZ, 0x1c ;  /* 0x000000b0a8027811 */ /* 0x040fe200078fe0ff */
[----:B------:R-:W-:Y:S01]  /*3360*/  IMAD R11, R23, 0x10, R10 ;  /* 0x00000010170b7824 */ /* 0x000fe200078e020a */
[C---:B------:R-:W-:Y:S01]  /*3370*/  LEA.HI R4, R168.reuse, 0x70, RZ, 0x1c ;  /* 0x00000070a8047811 */ /* 0x040fe200078fe0ff */
[----:B------:R-:W-:Y:S01]  /*3380*/  IMAD R12, R3, c[0x0][0x1b8], RZ ;  /* 0x00006e00030c7a24 */ /* 0x000fe200078e02ff */
[----:B------:R-:W-:Y:S01]  /*3390*/  LEA.HI R5, R168, 0xf0, RZ, 0x1c ;  /* 0x000000f0a8057811 */ /* 0x000fe200078fe0ff */
[----:B------:R-:W-:Y:S01]  /*33a0*/  IMAD R14, R2, c[0x0][0x1b8], RZ ;  /* 0x00006e00020e7a24 */ /* 0x000fe200078e02ff */
[----:B------:R-:W-:Y:S01]  /*33b0*/  LEA R3, R23, R11, 0x4 ;  /* 0x0000000b17037211 */ /* 0x000fe200078e20ff */
[----:B------:R-:W-:Y:S01]  /*33c0*/  IMAD R13, R4, c[0x0][0x1b8], RZ ;  /* 0x00006e00040d7a24 */ /* 0x000fe200078e02ff */
[----:B------:R-:W-:Y:S01]  /*33d0*/  SHF.R.S32.HI R181, RZ, 0x2, R168 ;  /* 0x00000002ffb57819 */ /* 0x000fe200000114a8 */
[----:B------:R-:W-:Y:S01]  /*33e0*/  IMAD R15, R5, c[0x0][0x1b8], RZ ;  /* 0x00006e00050f7a24 */ /* 0x000fe200078e02ff */
[C---:B------:R-:W-:Y:S01]  /*33f0*/  LEA.HI R6, R168.reuse, 0x130, RZ, 0x1c ;  /* 0x00000130a8067811 */ /* 0x040fe200078fe0ff */
[----:B------:R-:W-:Y:S01]  /*3400*/  IMAD R2, R23, 0x20, R3 ;  /* 0x0000002017027824 */ /* 0x000fe200078e0203 */
[----:B------:R-:W-:Y:S01]  /*3410*/  SGXT R181, R181, 0x1 ;  /* 0x00000001b5b5781a */ /* 0x000fe20000000200 */
[----:B------:R-:W-:Y:S01]  /*3420*/  CS2R R140, SRZ ;  /* 0x00000000008c7805 */ /* 0x000fe2000001ff00 */
[----:B------:R-:W-:Y:S01]  /*3430*/  LEA.HI R7, R168, 0x170, RZ, 0x1c ;  /* 0x00000170a8077811 */ /* 0x000fe200078fe0ff */
[----:B------:R-:W-:Y:S01]  /*3440*/  IMAD R16, R6, c[0x0][0x1b8], RZ ;  /* 0x00006e0006107a24 */ /* 0x000fe200078e02ff */
[----:B------:R-:W-:Y:S01]  /*3450*/  LEA R4, R23, R2, 0x4 ;  /* 0x0000000217047211 */ /* 0x000fe200078e20ff */
[----:B------:R-:W-:Y:S01]  /*3460*/  CS2R R142, SRZ ;  /* 0x00000000008e7805 */ /* 0x000fe2000001ff00 */
[----:B------:R-:W-:Y:S01]  /*3470*/  LOP3.LUT R181, R181, 0x90, RZ, 0xc0, !PT ;  /* 0x00000090b5b57812 */ /* 0x000fe200078ec0ff */
[----:B------:R-:W-:Y:S01]  /*3480*/  IMAD R17, R7, c[0x0][0x1b8], RZ ;  /* 0x00006e0007117a24 */ /* 0x000fe200078e02ff */
[----:B------:R-:W-:Y:S01]  /*3490*/  LEA.HI R8, R168, 0x1b0, RZ, 0x1c ;  /* 0x000001b0a8087811 */ /* 0x000fe200078fe0ff */
[----:B------:R-:W-:Y:S01]  /*34a0*/  IMAD R5, R23, 0x10, R4 ;  /* 0x0000001017057824 */ /* 0x000fe200078e0204 */
[----:B------:R-:W-:Y:S01]  /*34b0*/  LOP3.LUT R176, R181, 0x10, R252, 0x78, !PT ;  /* 0x00000010b5b07812 */ /* 0x000fe200078e78fc */
[----:B------:R-:W-:Y:S01]  /*34c0*/  CS2R R136, SRZ ;  /* 0x0000000000887805 */ /* 0x000fe2000001ff00 */
[----:B------:R-:W-:Y:S01]  /*34d0*/  LEA R24, P1, R10, R223, 0x1 ;  /* 0x000000df0a187211 */ /* 0x000fe200078208ff */
[----:B------:R-:W-:Y:S01]  /*34e0*/  IMAD R18, R8, c[0x0][0x1b8], RZ ;  /* 0x00006e0008127a24 */ /* 0x000fe200078e02ff */
[----:B------:R-:W-:Y:S01]  /*34f0*/  LEA R6, R23, R5, 0x5 ;  /* 0x0000000517067211 */ /* 0x000fe200078e28ff */
[----:B------:R-:W-:Y:S01]  /*3500*/  IMAD.IADD R176, R176, 0x1, R9 ;  /* 0x00000001b0b07824 */ /* 0x000fe200078e0209 */
[----:B------:R-:W-:Y:S01]  /*3510*/  LEA.HI R9, R168, 0x1f0, RZ, 0x1c ;  /* 0x000001f0a8097811 */ /* 0x000fe200078fe0ff */
[----:B------:R-:W-:Y:S01]  /*3520*/  CS2R R138, SRZ ;  /* 0x00000000008a7805 */ /* 0x000fe2000001ff00 */
[-C--:B------:R-:W-:Y:S01]  /*3530*/  LEA R32, P3, R11, R223.reuse, 0x1 ;  /* 0x000000df0b207211 */ /* 0x080fe200078608ff */
[----:B------:R-:W-:Y:S01]  /*3540*/  IMAD R7, R23, 0x10, R6 ;  /* 0x0000001017077824 */ /* 0x000fe200078e0206 */
[-C--:B------:R-:W-:Y:S01]  /*3550*/  LEA R30, P5, R12, R223.reuse, 0x1 ;  /* 0x000000df0c1e7211 */ /* 0x080fe200078a08ff */
[----:B------:R-:W-:Y:S01]  /*3560*/  IMAD R19, R9, c[0x0][0x1b8], RZ ;  /* 0x00006e0009137a24 */ /* 0x000fe200078e02ff */
[----:B------:R-:W-:Y:S01]  /*3570*/  LEA R28, P4, R13, R223, 0x1 ;  /* 0x000000df0d1c7211 */ /* 0x000fe200078808ff */
[----:B------:R-:W-:Y:S01]  /*3580*/  CS2R R132, SRZ ;  /* 0x0000000000847805 */ /* 0x000fe2000001ff00 */
[C---:B------:R-:W-:Y:S01]  /*3590*/  LEA R8, R23.reuse, R7, 0x4 ;  /* 0x0000000717087211 */ /* 0x040fe200078e20ff */
[----:B------:R-:W-:Y:S01]  /*35a0*/  CS2R R134, SRZ ;  /* 0x0000000000867805 */ /* 0x000fe2000001ff00 */
[----:B------:R-:W-:Y:S01]  /*35b0*/  LEA.HI.X.SX32 R25, R10, R21, 0x1, P1 ;  /* 0x000000150a197211 */ /* 0x000fe200008f0eff */
[----:B------:R-:W-:Y:S01]  /*35c0*/  CS2R R128, SRZ ;  /* 0x0000000000807805 */ /* 0x000fe2000001ff00 */
[----:B------:R-:W-:Y:S01]  /*35d0*/  LEA R26, P2, R14, R223, 0x1 ;  /* 0x000000df0e1a7211 */ /* 0x000fe200078408ff */
[----:B------:R-:W-:Y:S01]  /*35e0*/  IMAD R9, R23, 0x20, R8 ;  /* 0x0000002017097824 */ /* 0x000fe200078e0208 */
[-C--:B------:R-:W-:Y:S01]  /*35f0*/  LEA.HI.X.SX32 R33, R11, R21.reuse, 0x1, P3 ;  /* 0x000000150b217211 */ /* 0x080fe200018f0eff */
[----:B------:R0:W-:Y:S01]  /*3600*/  STL.64 [R1+0x78], R24 ;  /* 0x0000781801007387 */ /* 0x0001e20000100a00 */
[----:B------:R-:W-:Y:S01]  /*3610*/  LEA.HI.X.SX32 R31, R12, R21, 0x1, P5 ;  /* 0x000000150c1f7211 */ /* 0x000fe200028f0eff */
[----:B------:R-:W-:Y:S01]  /*3620*/  CS2R R130, SRZ ;  /* 0x0000000000827805 */ /* 0x000fe2000001ff00 */
[----:B------:R-:W-:Y:S01]  /*3630*/  LEA R10, R23, R9, 0x4 ;  /* 0x00000009170a7211 */ /* 0x000fe200078e20ff */
[----:B------:R-:W-:Y:S01]  /*3640*/  STL.64 [R1+0x70], R32 ;  /* 0x0000702001007387 */ /* 0x000fe20000100a00 */
[-C--:B------:R-:W-:Y:S01]  /*3650*/  LEA.HI.X.SX32 R29, R13, R21.reuse, 0x1, P4 ;  /* 0x000000150d1d7211 */ /* 0x080fe200020f0eff */
[----:B------:R-:W-:Y:S01]  /*3660*/  CS2R R124, SRZ ;  /* 0x00000000007c7805 */ /* 0x000fe2000001ff00 */
[----:B------:R-:W-:Y:S01]  /*3670*/  LEA.HI.X.SX32 R27, R14, R21, 0x1, P2 ;  /* 0x000000150e1b7211 */ /* 0x000fe200010f0eff */
[----:B------:R-:W-:Y:S01]  /*3680*/  IMAD R11, R23, 0x10, R10 ;  /* 0x00000010170b7824 */ /* 0x000fe200078e020a */
[CC--:B------:R-:W-:Y:S01]  /*3690*/  LEA R220, P2, R19.reuse, R223.reuse, 0x1 ;  /* 0x000000df13dc7211 */ /* 0x0c0fe200078408ff */
[----:B------:R-:W-:Y:S01]  /*36a0*/  STL.64 [R1+0x60], R30 ;  /* 0x0000601e01007387 */ /* 0x000fe20000100a00 */
[----:B------:R-:W-:Y:S01]  /*36b0*/  LEA R244, P3, R16, R223, 0x1 ;  /* 0x000000df10f47211 */ /* 0x000fe200078608ff */
[----:B------:R-:W-:Y:S01]  /*36c0*/  CS2R R126, SRZ ;  /* 0x00000000007e7805 */ /* 0x000fe2000001ff00 */
[----:B------:R-:W-:Y:S01]  /*36d0*/  LEA.HI.X.SX32 R221, R19, R21, 0x1, P2 ;  /* 0x0000001513dd7211 */ /* 0x000fe200010f0eff */
[----:B------:R1:W-:Y:S01]  /*36e0*/  STL.64 [R1+0x40], R28 ;  /* 0x0000401c01007387 */ /* 0x0003e20000100a00 */
[----:B0-----:R-:W-:Y:S01]  /*36f0*/  LEA R24, P1, R15, R223, 0x1 ;  /* 0x000000df0f187211 */ /* 0x001fe200078208ff */
[----:B------:R-:W-:Y:S01]  /*3700*/  CS2R R120, SRZ ;  /* 0x0000000000787805 */ /* 0x000fe2000001ff00 */
[----:B------:R-:W-:Y:S01]  /*3710*/  LEA R12, R23, R11, 0x5 ;  /* 0x0000000b170c7211 */ /* 0x000fe200078e28ff */
[----:B------:R0:W-:Y:S01]  /*3720*/  STL.64 [R1+0x20], R26 ;  /* 0x0000201a01007387 */ /* 0x0001e20000100a00 */
[----:B------:R-:W-:Y:S01]  /*3730*/  LEA.HI.X.SX32 R25, R15, R21, 0x1, P1 ;  /* 0x000000150f197211 */ /* 0x000fe200008f0eff */
[----:B------:R-:W-:Y:S01]  /*3740*/  CS2R R122, SRZ ;  /* 0x00000000007a7805 */ /* 0x000fe2000001ff00 */
[----:B------:R-:W-:Y:S01]  /*3750*/  LEA R228, P4, R18, R223, 0x1 ;  /* 0x000000df12e47211 */ /* 0x000fe200078808ff */
[----:B------:R-:W-:Y:S01]  /*3760*/  CS2R R116, SRZ ;  /* 0x0000000000747805 */ /* 0x000fe2000001ff00 */
[-C--:B------:R-:W-:Y:S01]  /*3770*/  LEA.HI.X.SX32 R245, R16, R21.reuse, 0x1, P3 ;  /* 0x0000001510f57211 */ /* 0x080fe200018f0eff */
[----:B------:R2:W-:Y:S01]  /*3780*/  STL.64 [R1], R24 ;  /* 0x0000001801007387 */ /* 0x0005e20000100a00 */
[----:B------:R-:W-:Y:S01]  /*3790*/  LEA.HI.X.SX32 R229, R18, R21, 0x1, P4 ;  /* 0x0000001512e57211 */ /* 0x000fe200020f0eff */
[----:B------:R-:W-:Y:S01]  /*37a0*/  CS2R R118, SRZ ;  /* 0x0000000000767805 */ /* 0x000fe2000001ff00 */
[-C--:B-1----:R-:W-:Y:S01]  /*37b0*/  LEA R28, P1, R3, R223.reuse, 0x1 ;  /* 0x000000df031c7211 */ /* 0x082fe200078208ff */
[----:B------:R-:W-:Y:S01]  /*37c0*/  CS2R R112, SRZ ;  /* 0x0000000000707805 */ /* 0x000fe2000001ff00 */
[-C--:B------:R-:W-:Y:S01]  /*37d0*/  LEA R236, P5, R17, R223.reuse, 0x1 ;  /* 0x000000df11ec7211 */ /* 0x080fe200078a08ff */
[----:B------:R-:W-:Y:S01]  /*37e0*/  CS2R R114, SRZ ;  /* 0x0000000000727805 */ /* 0x000fe2000001ff00 */
[C---:B0-----:R-:W-:Y:S01]  /*37f0*/  LEA R26, P2, R2.reuse, R223, 0x1 ;  /* 0x000000df021a7211 */ /* 0x041fe200078408ff */
[----:B------:R-:W-:Y:S01]  /*3800*/  CS2R R108, SRZ ;  /* 0x00000000006c7805 */ /* 0x000fe2000001ff00 */
[-C--:B------:R-:W-:Y:S01]  /*3810*/  LEA.HI.X.SX32 R29, R3, R21.reuse, 0x1, P1 ;  /* 0x00000015031d7211 */ /* 0x080fe200008f0eff */
[----:B------:R-:W-:Y:S01]  /*3820*/  CS2R R110, SRZ ;  /* 0x00000000006e7805 */ /* 0x000fe2000001ff00 */
[----:B------:R-:W-:Y:S01]  /*3830*/  LEA.HI.X.SX32 R27, R2, R21, 0x1, P2 ;  /* 0x00000015021b7211 */ /* 0x000fe200010f0eff */
[----:B------:R-:W-:Y:S01]  /*3840*/  IMAD R2, R23, 0x10, R12 ;  /* 0x0000001017027824 */ /* 0x000fe200078e020c */
[CC--:B--2---:R-:W-:Y:S01]  /*3850*/  LEA R24, P3, R4.reuse, R223.reuse, 0x1 ;  /* 0x000000df04187211 */ /* 0x0c4fe200078608ff */
[----:B------:R-:W-:Y:S01]  /*3860*/  STL.64 [R1+0x68], R28 ;  /* 0x0000681c01007387 */ /* 0x000fe20000100a00 */
[----:B------:R-:W-:Y:S01]  /*3870*/  LEA R18, P1, R5, R223, 0x1 ;  /* 0x000000df05127211 */ /* 0x000fe200078208ff */
[----:B------:R-:W-:Y:S01]  /*3880*/  CS2R R104, SRZ ;  /* 0x0000000000687805 */ /* 0x000fe2000001ff00 */
[C---:B------:R-:W-:Y:S01]  /*3890*/  LEA R3, R23.reuse, R2, 0x4 ;  /* 0x0000000217037211 */ /* 0x040fe200078e20ff */
[----:B------:R-:W-:Y:S01]  /*38a0*/  STL.64 [R1+0x58], R26 ;  /* 0x0000581a01007387 */ /* 0x000fe20000100a00 */
[----:B------:R-:W-:Y:S01]  /*38b0*/  LEA.HI.X.SX32 R25, R4, R21, 0x1, P3 ;  /* 0x0000001504197211 */ /* 0x000fe200018f0eff */
[----:B------:R-:W-:Y:S01]  /*38c0*/  CS2R R106, SRZ ;  /* 0x00000000006a7805 */ /* 0x000fe2000001ff00 */
[CC--:B------:R-:W-:Y:S01]  /*38d0*/  LEA R16, P2, R6.reuse, R223.reuse, 0x1 ;  /* 0x000000df06107211 */ /* 0x0c0fe200078408ff */
[----:B------:R-:W-:Y:S01]  /*38e0*/  IMAD R4, R23, 0x20, R3 ;  /* 0x0000002017047824 */ /* 0x000fe200078e0203 */
[----:B------:R-:W-:Y:S01]  /*38f0*/  LEA R14, P3, R7, R223, 0x1 ;  /* 0x000000df070e7211 */ /* 0x000fe200078608ff */
[----:B------:R-:W-:Y:S01]  /*3900*/  STL.64 [R1+0x50], R24 ;  /* 0x0000501801007387 */ /* 0x000fe20000100a00 */
[-C--:B------:R-:W-:Y:S01]  /*3910*/  LEA.HI.X.SX32 R237, R17, R21.reuse, 0x1, P5 ;  /* 0x0000001511ed7211 */ /* 0x080fe200028f0eff */
[----:B------:R-:W-:Y:S01]  /*3920*/  CS2R R100, SRZ ;  /* 0x0000000000647805 */ /* 0x000fe2000001ff00 */
[-C--:B------:R-:W-:Y:S01]  /*3930*/  LEA.HI.X.SX32 R19, R5, R21.reuse, 0x1, P1 ;  /* 0x0000001505137211 */ /* 0x080fe200008f0eff */
[----:B------:R-:W-:Y:S01]  /*3940*/  CS2R R102, SRZ ;  /* 0x0000000000667805 */ /* 0x000fe2000001ff00 */
[-C--:B------:R-:W-:Y:S01]  /*3950*/  LEA.HI.X.SX32 R17, R6, R21.reuse, 0x1, P2 ;  /* 0x0000001506117211 */ /* 0x080fe200010f0eff */
[----:B------:R-:W-:Y:S01]  /*3960*/  CS2R R76, SRZ ;  /* 0x00000000004c7805 */ /* 0x000fe2000001ff00 */
[----:B------:R-:W-:Y:S01]  /*3970*/  LEA.HI.X.SX32 R15, R7, R21, 0x1, P3 ;  /* 0x00000015070f7211 */ /* 0x000fe200018f0eff */
[----:B------:R0:W-:Y:S01]  /*3980*/  STL.64 [R1+0x48], R18 ;  /* 0x0000481201007387 */ /* 0x0001e20000100a00 */
[----:B------:R-:W-:Y:S01]  /*3990*/  LEA R5, R23, R4, 0x4 ;  /* 0x0000000417057211 */ /* 0x000fe200078e20ff */
[----:B------:R-:W-:Y:S01]  /*39a0*/  CS2R R78, SRZ ;  /* 0x00000000004e7805 */ /* 0x000fe2000001ff00 */
[----:B------:R-:W-:Y:S01]  /*39b0*/  MOV R81, c[0x0][0x1a4] ;  /* 0x0000690000517a02 */ /* 0x000fe20000000f00 */
[----:B------:R1:W-:Y:S01]  /*39c0*/  STL.64 [R1+0x38], R16 ;  /* 0x0000381001007387 */ /* 0x0003e20000100a00 */
[----:B------:R-:W-:Y:S01]  /*39d0*/  LOP3.LUT R181, R181, 0x160, R86, 0xf8, !PT ;  /* 0x00000160b5b57812 */ /* 0x000fe200078ef856 */
[----:B------:R-:W-:Y:S01]  /*39e0*/  IMAD R6, R23, 0x10, R5 ;  /* 0x0000001017067824 */ /* 0x000fe200078e0205 */
[C---:B------:R-:W-:Y:S01]  /*39f0*/  LOP3.LUT R87, R162.reuse, 0x20, RZ, 0x3c, !PT ;  /* 0x00000020a2577812 */ /* 0x040fe200078e3cff */
[----:B------:R2:W-:Y:S01]  /*3a00*/  STL.64 [R1+0x30], R14 ;  /* 0x0000300e01007387 */ /* 0x0005e20000100a00 */
[----:B------:R-:W-:Y:S01]  /*3a10*/  LOP3.LUT R86, R162, 0x40, RZ, 0x3c, !PT ;  /* 0x00000040a2567812 */ /* 0x000fe200078e3cff */
[----:B------:R-:W-:Y:S01]  /*3a20*/  IMAD R80, R81, 0xb, RZ ;  /* 0x0000000b51507824 */ /* 0x000fe200078e02ff */
[----:B------:R-:W-:Y:S01]  /*3a30*/  LEA R7, R23, R6, 0x5 ;  /* 0x0000000617077211 */ /* 0x000fe200078e28ff */
[C---:B------:R-:W-:Y:S01]  /*3a40*/  IMAD.WIDE R86, R81.reuse, 0x2, R164 ;  /* 0x0000000251567825 */ /* 0x040fe200078e02a4 */
[-C--:B0-----:R-:W-:Y:S01]  /*3a50*/  LEA R18, P1, R8, R223.reuse, 0x1 ;  /* 0x000000df08127211 */ /* 0x081fe200078208ff */
[----:B------:R-:W-:Y:S01]  /*3a60*/  CS2R R24, SRZ ;  /* 0x0000000000187805 */ /* 0x000fe2000001ff00 */
[----:B------:R-:W-:Y:S01]  /*3a70*/  LOP3.LUT R88, R162, 0x60, RZ, 0x3c, !PT ;  /* 0x00000060a2587812 */ /* 0x000fe200078e3cff */
[----:B------:R-:W-:Y:S01]  /*3a80*/  IMAD R82, R81, 0xc, RZ ;  /* 0x0000000c51527824 */ /* 0x000fe200078e02ff */
[----:B-1----:R-:W-:Y:S01]  /*3a90*/  LEA R16, P2, R9, R223, 0x1 ;  /* 0x000000df09107211 */ /* 0x002fe200078408ff */
[C---:B------:R-:W-:Y:S01]  /*3aa0*/  IMAD.WIDE R88, R81.reuse, 0x2, R166 ;  /* 0x0000000251587825 */ /* 0x040fe200078e02a6 */
[----:B------:R-:W-:Y:S01]  /*3ab0*/  LEA.HI.X.SX32 R19, R8, R21, 0x1, P1 ;  /* 0x0000001508137211 */ /* 0x000fe200008f0eff */
[----:B------:R-:W-:Y:S01]  /*3ac0*/  CS2R R26, SRZ ;  /* 0x00000000001a7805 */ /* 0x000fe2000001ff00 */
[CC--:B--2---:R-:W-:Y:S01]  /*3ad0*/  LEA R14, P3, R10.reuse, R223.reuse, 0x1 ;  /* 0x000000df0a0e7211 */ /* 0x0c4fe200078608ff */
[----:B------:R-:W-:Y:S01]  /*3ae0*/  IMAD R83, R81, 0xd, RZ ;  /* 0x0000000d51537824 */ /* 0x000fe200078e02ff */
[----:B------:R-:W-:Y:S01]  /*3af0*/  LEA R8, P1, R11, R223, 0x1 ;  /* 0x000000df0b087211 */ /* 0x000fe200078208ff */
[----:B------:R0:W-:Y:S01]  /*3b00*/  STL.64 [R1+0x28], R18 ;  /* 0x0000281201007387 */ /* 0x0001e20000100a00 */
[----:B------:R-:W-:Y:S01]  /*3b10*/  LEA.HI.X.SX32 R15, R10, R21, 0x1, P3 ;  /* 0x000000150a0f7211 */ /* 0x000fe200018f0eff */
[C---:B------:R-:W-:Y:S01]  /*3b20*/  IMAD R10, R81.reuse, 0xa, RZ ;  /* 0x0000000a510a7824 */ /* 0x040fe200078e02ff */
[C---:B------:R-:W-:Y:S01]  /*3b30*/  LEA R248, P3, R2.reuse, R223, 0x1 ;  /* 0x000000df02f87211 */ /* 0x040fe200078608ff */
[----:B------:R-:W-:Y:S01]  /*3b40*/  IMAD R84, R81, 0xe, RZ ;  /* 0x0000000e51547824 */ /* 0x000fe200078e02ff */
[-C--:B------:R-:W-:Y:S01]  /*3b50*/  LEA.HI.X.SX32 R17, R9, R21.reuse, 0x1, P2 ;  /* 0x0000001509117211 */ /* 0x080fe200010f0eff */
[----:B------:R-:W-:Y:S01]  /*3b60*/  IMAD R85, R81, 0xf, RZ ;  /* 0x0000000f51557824 */ /* 0x000fe200078e02ff */
[-C--:B------:R-:W-:Y:S01]  /*3b70*/  LEA.HI.X.SX32 R9, R11, R21.reuse, 0x1, P1 ;  /* 0x000000150b097211 */ /* 0x080fe200008f0eff */
[----:B------:R-:W-:Y:S01]  /*3b80*/  CS2R R72, SRZ ;  /* 0x0000000000487805 */ /* 0x000fe2000001ff00 */
[----:B------:R-:W-:Y:S01]  /*3b90*/  LEA.HI.X.SX32 R249, R2, R21, 0x1, P3 ;  /* 0x0000001502f97211 */ /* 0x000fe200018f0eff */
[----:B------:R-:W-:Y:S01]  /*3ba0*/  IMAD R2, R23, 0x10, R7 ;  /* 0x0000001017027824 */ /* 0x000fe200078e0207 */
[----:B------:R1:W-:Y:S01]  /*3bb0*/  STL.64 [R1+0x18], R16 ;  /* 0x0000181001007387 */ /* 0x0003e20000100a00 */
[CC--:B------:R-:W-:Y:S01]  /*3bc0*/  LEA R250, P2, R12.reuse, R223.reuse, 0x1 ;  /* 0x000000df0cfa7211 */ /* 0x0c0fe200078408ff */
[----:B0-----:R-:W-:Y:S01]  /*3bd0*/  CS2R R18, SRZ ;  /* 0x0000000000127805 */ /* 0x001fe2000001ff00 */
[C---:B------:R-:W-:Y:S01]  /*3be0*/  LEA R246, P1, R3.reuse, R223, 0x1 ;  /* 0x000000df03f67211 */ /* 0x040fe200078208ff */
[----:B------:R0:W-:Y:S01]  /*3bf0*/  STL.64 [R1+0x10], R14 ;  /* 0x0000100e01007387 */ /* 0x0001e20000100a00 */
[-C--:B------:R-:W-:Y:S01]  /*3c00*/  LEA.HI.X.SX32 R251, R12, R21.reuse, 0x1, P2 ;  /* 0x000000150cfb7211 */ /* 0x080fe200010f0eff */
[----:B------:R-:W-:Y:S01]  /*3c10*/  CS2R R74, SRZ ;  /* 0x00000000004a7805 */ /* 0x000fe2000001ff00 */
[----:B------:R-:W-:Y:S01]  /*3c20*/  LEA.HI.X.SX32 R247, R3, R21, 0x1, P1 ;  /* 0x0000001503f77211 */ /* 0x000fe200008f0eff */
[----:B------:R2:W-:Y:S01]  /*3c30*/  STL.64 [R1+0x8], R8 ;  /* 0x0000080801007387 */ /* 0x0005e20000100a00 */
[CC--:B------:R-:W-:Y:S01]  /*3c40*/  LEA R242, P2, R4.reuse, R223.reuse, 0x1 ;  /* 0x000000df04f27211 */ /* 0x0c0fe200078408ff */
[----:B------:R-:W-:Y:S01]  /*3c50*/  CS2R R12, SRZ ;  /* 0x00000000000c7805 */ /* 0x000fe2000001ff00 */
[C---:B------:R-:W-:Y:S01]  /*3c60*/  LEA R240, P3, R5.reuse, R223, 0x1 ;  /* 0x000000df05f07211 */ /* 0x040fe200078608ff */
[----:B------:R3:W-:Y:S01]  /*3c70*/  STL.64 [R1+0x170], R86 ;  /* 0x0001705601007387 */ /* 0x0007e20000100a00 */
[-C--:B------:R-:W-:Y:S01]  /*3c80*/  LEA.HI.X.SX32 R243, R4, R21.reuse, 0x1, P2 ;  /* 0x0000001504f37211 */ /* 0x080fe200010f0eff */
[----:B-1----:R-:W-:Y:S01]  /*3c90*/  CS2R R16, SRZ ;  /* 0x0000000000107805 */ /* 0x002fe2000001ff00 */
[----:B------:R-:W-:Y:S01]  /*3ca0*/  LEA.HI.X.SX32 R241, R5, R21, 0x1, P3 ;  /* 0x0000001505f17211 */ /* 0x000fe200018f0eff */
[----:B------:R1:W-:Y:S01]  /*3cb0*/  STL.64 [R1+0x168], R88 ;  /* 0x0001685801007387 */ /* 0x0003e20000100a00 */
[-C--:B------:R-:W-:Y:S01]  /*3cc0*/  LEA R232, P3, R2, R223.reuse, 0x1 ;  /* 0x000000df02e87211 */ /* 0x080fe200078608ff */
[----:B0-----:R-:W-:Y:S01]  /*3cd0*/  CS2R R14, SRZ ;  /* 0x00000000000e7805 */ /* 0x001fe2000001ff00 */
[----:B------:R-:W-:Y:S01]  /*3ce0*/  LEA R238, P1, R6, R223, 0x1 ;  /* 0x000000df06ee7211 */ /* 0x000fe200078208ff */
[----:B--2---:R-:W-:Y:S01]  /*3cf0*/  IMAD R9, R81, 0x9, RZ ;  /* 0x0000000951097824 */ /* 0x004fe200078e02ff */
[----:B------:R-:W-:Y:S01]  /*3d00*/  LEA R8, R23, R2, 0x4 ;  /* 0x0000000217087211 */ /* 0x000fe200078e20ff */
[----:B------:R-:W-:Y:S01]  /*3d10*/  CS2R R28, SRZ ;  /* 0x00000000001c7805 */ /* 0x000fe2000001ff00 */
[----:B------:R-:W-:Y:S01]  /*3d20*/  LEA.HI.X.SX32 R233, R2, R21, 0x1, P3 ;  /* 0x0000001502e97211 */ /* 0x000fe200018f0eff */
[----:B------:R-:W-:Y:S01]  /*3d30*/  CS2R R30, SRZ ;  /* 0x00000000001e7805 */ /* 0x000fe2000001ff00 */
[----:B------:R-:W-:Y:S01]  /*3d40*/  LEA R234, P2, R7, R223, 0x1 ;  /* 0x000000df07ea7211 */ /* 0x000fe200078408ff */
[----:B------:R-:W-:Y:S01]  /*3d50*/  IMAD R3, R23, 0x20, R8 ;  /* 0x0000002017037824 */ /* 0x000fe200078e0208 */
[----:B------:R-:W-:Y:S01]  /*3d60*/  LEA.HI.X.SX32 R239, R6, R21, 0x1, P1 ;  /* 0x0000001506ef7211 */ /* 0x000fe200008f0eff */
[----:B------:R-:W-:Y:S01]  /*3d70*/  IMAD R6, R81, 0x7, RZ ;  /* 0x0000000751067824 */ /* 0x000fe200078e02ff */
[----:B------:R-:W-:Y:S01]  /*3d80*/  LEA R230, P1, R8, R223, 0x1 ;  /* 0x000000df08e67211 */ /* 0x000fe200078208ff */
[----:B------:R-:W-:Y:S01]  /*3d90*/  CS2R R32, SRZ ;  /* 0x0000000000207805 */ /* 0x000fe2000001ff00 */
[----:B------:R-:W-:Y:S01]  /*3da0*/  LEA R4, R23, R3, 0x4 ;  /* 0x0000000317047211 */ /* 0x000fe200078e20ff */
[----:B------:R-:W-:Y:S01]  /*3db0*/  CS2R R34, SRZ ;  /* 0x0000000000227805 */ /* 0x000fe2000001ff00 */
[----:B------:R-:W-:Y:S01]  /*3dc0*/  LEA.HI.X.SX32 R235, R7, R21, 0x1, P2 ;  /* 0x0000001507eb7211 */ /* 0x000fe200010f0eff */
[----:B------:R-:W-:Y:S01]  /*3dd0*/  CS2R R68, SRZ ;  /* 0x0000000000447805 */ /* 0x000fe2000001ff00 */
[-C--:B------:R-:W-:Y:S01]  /*3de0*/  LEA R224, P3, R4, R223.reuse, 0x1 ;  /* 0x000000df04e07211 */ /* 0x080fe200078608ff */
[----:B------:R-:W-:Y:S01]  /*3df0*/  IMAD R2, R23, 0x10, R4 ;  /* 0x0000001017027824 */ /* 0x000fe200078e0204 */
[----:B------:R-:W-:Y:S01]  /*3e00*/  LEA R226, P2, R3, R223, 0x1 ;  /* 0x000000df03e27211 */ /* 0x000fe200078408ff */
[----:B------:R-:W-:Y:S01]  /*3e10*/  CS2R R22, SRZ ;  /* 0x0000000000167805 */ /* 0x000fe2000001ff00 */
[----:B------:R-:W-:Y:S01]  /*3e20*/  LEA.HI.X.SX32 R231, R8, R21, 0x1, P1 ;  /* 0x0000001508e77211 */ /* 0x000fe200008f0eff */
[----:B------:R-:W-:Y:S01]  /*3e30*/  CS2R R70, SRZ ;  /* 0x0000000000467805 */ /* 0x000fe2000001ff00 */
[----:B------:R-:W-:Y:S01]  /*3e40*/  LEA R222, P4, R2, R223, 0x1 ;  /* 0x000000df02de7211 */ /* 0x000fe200078808ff */
[----:B------:R-:W-:Y:S01]  /*3e50*/  CS2R R36, SRZ ;  /* 0x0000000000247805 */ /* 0x000fe2000001ff00 */
[-C--:B------:R-:W-:Y:S01]  /*3e60*/  LEA.HI.X.SX32 R225, R4, R21.reuse, 0x1, P3 ;  /* 0x0000001504e17211 */ /* 0x080fe200018f0eff */
[----:B------:R-:W-:Y:S01]  /*3e70*/  CS2R R38, SRZ ;  /* 0x0000000000267805 */ /* 0x000fe2000001ff00 */
[-C--:B------:R-:W-:Y:S01]  /*3e80*/  LEA.HI.X.SX32 R223, R2, R21.reuse, 0x1, P4 ;  /* 0x0000001502df7211 */ /* 0x080fe200020f0eff */
[----:B------:R-:W-:Y:S01]  /*3e90*/  CS2R R40, SRZ ;  /* 0x0000000000287805 */ /* 0x000fe2000001ff00 */
[----:B------:R-:W-:Y:S01]  /*3ea0*/  SHF.R.S32.HI R2, RZ, 0x6, R168 ;  /* 0x00000006ff027819 */ /* 0x000fe200000114a8 */
[----:B------:R-:W-:Y:S01]  /*3eb0*/  CS2R R42, SRZ ;  /* 0x00000000002a7805 */ /* 0x000fe2000001ff00 */
[C---:B------:R-:W-:Y:S01]  /*3ec0*/  SHF.L.U32 R8, R81.reuse, 0x1, RZ ;  /* 0x0000000151087819 */ /* 0x040fe200000006ff */
[----:B------:R-:W-:Y:S01]  /*3ed0*/  CS2R R44, SRZ ;  /* 0x00000000002c7805 */ /* 0x000fe2000001ff00 */
[C---:B------:R-:W-:Y:S01]  /*3ee0*/  LOP3.LUT R4, R0.reuse, 0x30, RZ, 0x3c, !PT ;  /* 0x0000003000047812 */ /* 0x040fe200078e3cff */
[----:B------:R-:W-:Y:S01]  /*3ef0*/  CS2R R46, SRZ ;  /* 0x00000000002e7805 */ /* 0x000fe2000001ff00 */
[----:B------:R-:W-:Y:S01]  /*3f00*/  LOP3.LUT R4, R0, 0x60, RZ, 0x3c, !PT ;  /* 0x0000006000047812 */ /* 0x000fe200078e3cff */
[----:B------:R-:W-:Y:S01]  /*3f10*/  IMAD R4, R81, 0x3, RZ ;  /* 0x0000000351047824 */ /* 0x000fe200078e02ff */
[----:B------:R-:W-:Y:S01]  /*3f20*/  LOP3.LUT R90, R161, 0x40, RZ, 0x3c, !PT ;  /* 0x00000040a15a7812 */ /* 0x000fe200078e3cff */
[----:B---3--:R-:W-:Y:S01]  /*3f30*/  IMAD.WIDE R86, R8, 0x2, R166 ;  /* 0x0000000208567825 */ /* 0x008fe200078e02a6 */
[----:B------:R-:W-:Y:S01]  /*3f40*/  SGXT R2, R2, 0x1 ;  /* 0x000000010202781a */ /* 0x000fe20000000200 */
[----:B------:R-:W-:Y:S01]  /*3f50*/  CS2R R48, SRZ ;  /* 0x0000000000307805 */ /* 0x000fe2000001ff00 */
[----:B------:R-:W-:Y:S01]  /*3f60*/  LEA.HI.X.SX32 R227, R3, R21, 0x1, P2 ;  /* 0x0000001503e37211 */ /* 0x000fe200010f0eff */
[--C-:B------:R-:W-:Y:S01]  /*3f70*/  IMAD.WIDE R90, R8, 0x2, R164.reuse ;  /* 0x00000002085a7825 */ /* 0x100fe200078e02a4 */
[----:B------:R-:W-:Y:S01]  /*3f80*/  LOP3.LUT R179, R2, 0x90, RZ, 0xc0, !PT ;  /* 0x0000009002b37812 */ /* 0x000fe200078ec0ff */
[----:B------:R-:W-:Y:S01]  /*3f90*/  CS2R R20, SRZ ;  /* 0x0000000000147805 */ /* 0x000fe2000001ff00 */
[----:B------:R-:W-:Y:S01]  /*3fa0*/  LOP3.LUT R3, R0, 0x10, RZ, 0x3c, !PT ;  /* 0x0000001000037812 */ /* 0x000fe200078e3cff */
[----:B-1----:R-:W-:Y:S01]  /*3fb0*/  IMAD.WIDE R88, R4, 0x2, R164 ;  /* 0x0000000204587825 */ /* 0x002fe200078e02a4 */
[----:B------:R0:W-:Y:S01]  /*3fc0*/  STL.64 [R1+0x160], R90 ;  /* 0x0001605a01007387 */ /* 0x0001e20000100a00 */
[C---:B------:R-:W-:Y:S01]  /*3fd0*/  LOP3.LUT R3, R0.reuse, 0x40, RZ, 0x3c, !PT ;  /* 0x0000004000037812 */ /* 0x040fe200078e3cff */
[----:B------:R-:W-:Y:S01]  /*3fe0*/  CS2R R50, SRZ ;  /* 0x0000000000327805 */ /* 0x000fe2000001ff00 */
[C---:B------:R-:W-:Y:S01]  /*3ff0*/  IMAD.SHL.U32 R2, R81.reuse, 0x4, RZ ;  /* 0x0000000451027824 */ /* 0x040fe200078e00ff */
[----:B------:R1:W-:Y:S01]  /*4000*/  STL.64 [R1+0x158], R86 ;  /* 0x0001585601007387 */ /* 0x0003e20000100a00 */
[C---:B------:R-:W-:Y:S01]  /*4010*/  LOP3.LUT R3, R0.reuse, 0x70, RZ, 0x3c, !PT ;  /* 0x0000007000037812 */ /* 0x040fe200078e3cff */
[C---:B------:R-:W-:Y:S01]  /*4020*/  IMAD R3, R81.reuse, 0x5, RZ ;  /* 0x0000000551037824 */ /* 0x040fe200078e02ff */
[C---:B------:R-:W-:Y:S01]  /*4030*/  LOP3.LUT R5, R0.reuse, 0x20, RZ, 0x3c, !PT ;  /* 0x0000002000057812 */ /* 0x040fe200078e3cff */
[----:B------:R2:W-:Y:S01]  /*4040*/  STL.64 [R1+0x150], R88 ;  /* 0x0001505801007387 */ /* 0x0005e20000100a00 */
[----:B------:R-:W-:Y:S01]  /*4050*/  LOP3.LUT R5, R0, 0x50, RZ, 0x3c, !PT ;  /* 0x0000005000057812 */ /* 0x000fe200078e3cff */
[C---:B------:R-:W-:Y:S01]  /*4060*/  IMAD R5, R81.reuse, 0x6, RZ ;  /* 0x0000000651057824 */ /* 0x040fe200078e02ff */
[----:B------:R-:W-:Y:S01]  /*4070*/  SHF.L.U32 R7, R81, 0x3, RZ ;  /* 0x0000000351077819 */ /* 0x000fe200000006ff */
[----:B0-----:R-:W-:Y:S01]  /*4080*/  IMAD.WIDE R90, R4, 0x2, R166 ;  /* 0x00000002045a7825 */ /* 0x001fe200078e02a6 */
[----:B------:R-:W-:Y:S01]  /*4090*/  SHF.R.U32.HI R180, RZ, 0x3, R168 ;  /* 0x00000003ffb47819 */ /* 0x000fe200000116a8 */
[----:B------:R-:W-:Y:S01]  /*40a0*/  CS2R R52, SRZ ;  /* 0x0000000000347805 */ /* 0x000fe2000001ff00 */
[----:B------:R-:W-:Y:S01]  /*40b0*/  LOP3.LUT R179, R179, 0x17e, R252, 0x78, !PT ;  /* 0x0000017eb3b37812 */ /* 0x000fe200078e78fc */
[----:B-1----:R-:W-:Y:S01]  /*40c0*/  IMAD.WIDE R86, R2, 0x2, R164 ;  /* 0x0000000202567825 */ /* 0x002fe200078e02a4 */
[----:B------:R0:W-:Y:S01]  /*40d0*/  STL.64 [R1+0x148], R90 ;  /* 0x0001485a01007387 */ /* 0x0001e20000100a00 */
[----:B------:R-:W-:Y:S01]  /*40e0*/  LOP3.LUT R180, R180, 0x4, RZ, 0xc0, !PT ;  /* 0x00000004b4b47812 */ /* 0x000fe200078ec0ff */
[----:B------:R-:W-:Y:S01]  /*40f0*/  CS2R R54, SRZ ;  /* 0x0000000000367805 */ /* 0x000fe2000001ff00 */
[----:B--2---:R-:W-:Y:S01]  /*4100*/  IMAD.WIDE R88, R2, 0x2, R166 ;  /* 0x0000000202587825 */ /* 0x004fe200078e02a6 */
[----:B------:R1:W-:Y:S01]  /*4110*/  STL.64 [R1+0x140], R86 ;  /* 0x0001405601007387 */ /* 0x0003e20000100a00 */
[----:B------:R-:W-:Y:S01]  /*4120*/  LOP3.LUT R252, R252, 0x38, RZ, 0xc0, !PT ;  /* 0x00000038fcfc7812 */ /* 0x000fe200078ec0ff */
[----:B------:R-:W-:Y:S01]  /*4130*/  CS2R R56, SRZ ;  /* 0x0000000000387805 */ /* 0x000fe2000001ff00 */
[----:B------:R-:W-:Y:S01]  /*4140*/  LOP3.LUT P1, RZ, R168, 0x1, RZ, 0xc0, !PT ;  /* 0x00000001a8ff7812 */ /* 0x000fe2000782c0ff */
[----:B------:R2:W-:Y:S01]  /*4150*/  STL.64 [R1+0x138], R88 ;  /* 0x0001385801007387 */ /* 0x0005e20000100a00 */
[----:B------:R-:W-:Y:S01]  /*4160*/  ISETP.GE.U32.AND P2, PT, R169, 0x80, PT ;  /* 0x00000080a900780c */ /* 0x000fe20003f46070 */
[----:B------:R-:W-:Y:S01]  /*4170*/  CS2R R58, SRZ ;  /* 0x00000000003a7805 */ /* 0x000fe2000001ff00 */
[----:B------:R-:W-:Y:S01]  /*4180*/  MOV R186, 0xff800000 ;  /* 0xff80000000ba7802 */ /* 0x000fe20000000f00 */
[C---:B0-----:R-:W-:Y:S01]  /*4190*/  IMAD.WIDE R90, R3.reuse, 0x2, R164 ;  /* 0x00000002035a7825 */ /* 0x041fe200078e02a4 */
[----:B------:R-:W-:Y:S01]  /*41a0*/  MOV R177, RZ ;  /* 0x000000ff00b17202 */ /* 0x000fe20000000f00 */
[----:B------:R-:W-:Y:S01]  /*41b0*/  CS2R R60, SRZ ;  /* 0x00000000003c7805 */ /* 0x000fe2000001ff00 */
[----:B------:R-:W-:Y:S01]  /*41c0*/  MOV R196, 0xff800000 ;  /* 0xff80000000c47802 */ /* 0x000fe20000000f00 */
[----:B-1----:R-:W-:Y:S01]  /*41d0*/  IMAD.WIDE R86, R3, 0x2, R166 ;  /* 0x0000000203567825 */ /* 0x002fe200078e02a6 */
[----:B------:R-:W-:Y:S01]  /*41e0*/  STL.64 [R1+0x130], R90 ;  /* 0x0001305a01007387 */ /* 0x000fe20000100a00 */
[----:B------:R-:W-:Y:S01]  /*41f0*/  MOV R11, 0xff800000 ;  /* 0xff800000000b7802 */ /* 0x000fe20000000f00 */
[----:B------:R-:W-:Y:S01]  /*4200*/  CS2R R62, SRZ ;  /* 0x00000000003e7805 */ /* 0x000fe2000001ff00 */
[C---:B--2---:R-:W-:Y:S01]  /*4210*/  IMAD.WIDE R88, R5.reuse, 0x2, R164 ;  /* 0x0000000205587825 */ /* 0x044fe200078e02a4 */
[----:B------:R0:W-:Y:S01]  /*4220*/  STL.64 [R1+0x128], R86 ;  /* 0x0001285601007387 */ /* 0x0001e20000100a00 */
[----:B------:R-:W-:Y:S01]  /*4230*/  MOV R182, 0xff800000 ;  /* 0xff80000000b67802 */ /* 0x000fe20000000f00 */
[----:B------:R-:W-:Y:S01]  /*4240*/  CS2R R64, SRZ ;  /* 0x0000000000407805 */ /* 0x000fe2000001ff00 */
[--C-:B------:R-:W-:Y:S01]  /*4250*/  IMAD.WIDE R2, R5, 0x2, R166.reuse ;  /* 0x0000000205027825 */ /* 0x100fe200078e02a6 */
[----:B------:R-:W-:Y:S01]  /*4260*/  STL.64 [R1+0x120], R88 ;  /* 0x0001205801007387 */ /* 0x000fe20000100a00 */
[----:B------:R-:W-:Y:S01]  /*4270*/  MOV R178, RZ ;  /* 0x000000ff00b27202 */ /* 0x000fe20000000f00 */
[----:B------:R-:W-:Y:S01]  /*4280*/  CS2R R66, SRZ ;  /* 0x0000000000427805 */ /* 0x000fe2000001ff00 */
[----:B------:R-:W-:Y:S01]  /*4290*/  IMAD.WIDE R4, R6, 0x2, R166 ;  /* 0x0000000206047825 */ /* 0x000fe200078e02a6 */
[----:B------:R1:W-:Y:S01]  /*42a0*/  STL.64 [R1+0x118], R2 ;  /* 0x0001180201007387 */ /* 0x0003e20000100a00 */
[----:B------:R-:W-:-:S02]  /*42b0*/  MOV R216, 0x3f800000 ;  /* 0x3f80000000d87802 */ /* 0x000fc40000000f00 */
[----:B------:R-:W-:Y:S01]  /*42c0*/  MOV R214, 0x3f800000 ;  /* 0x3f80000000d67802 */ /* 0x000fe20000000f00 */
[----:B0-----:R-:W-:Y:S01]  /*42d0*/  IMAD.WIDE R86, R6, 0x2, R164 ;  /* 0x0000000206567825 */ /* 0x001fe200078e02a4 */
[----:B------:R-:W-:Y:S02]  /*42e0*/  MOV R212, 0x3f800000 ;  /* 0x3f80000000d47802 */ /* 0x000fe40000000f00 */
[C---:B------:R-:W-:Y:S01]  /*42f0*/  ISETP.LT.U32.AND P0, PT, R169.reuse, 0x40, !P0 ;  /* 0x00000040a900780c */ /* 0x040fe20004701070 */
[----:B------:R-:W-:Y:S01]  /*4300*/  IMAD.IADD R180, R252, 0x1, R180 ;  /* 0x00000001fcb47824 */ /* 0x000fe200078e02b4 */
[----:B------:R-:W-:Y:S01]  /*4310*/  STL.64 [R1+0x110], R86 ;  /* 0x0001105601007387 */ /* 0x000fe20000100a00 */
[----:B------:R-:W-:Y:S01]  /*4320*/  ISETP.LT.U32.AND P1, PT, R169, 0x80, !P1 ;  /* 0x00000080a900780c */ /* 0x000fe20004f21070 */
[----:B-1----:R-:W-:Y:S02]  /*4330*/  IMAD.WIDE R2, R7, 0x2, R164 ;  /* 0x0000000207027825 */ /* 0x002fe400078e02a4 */
[----:B------:R0:W-:Y:S01]  /*4340*/  STL.64 [R1+0x108], R4 ;  /* 0x0001080401007387 */ /* 0x0001e20000100a00 */
[----:B------:R-:W-:Y:S01]  /*4350*/  LOP3.LUT R181, R181, 0x10, R168, 0x78, !PT ;  /* 0x00000010b5b57812 */ /* 0x000fe200078e78a8 */
[----:B------:R-:W-:-:S02]  /*4360*/  IMAD.WIDE R6, R7, 0x2, R166 ;  /* 0x0000000207067825 */ /* 0x000fc400078e02a6 */
[----:B------:R1:W-:Y:S04]  /*4370*/  STL.64 [R1+0x100], R2 ;  /* 0x0001000201007387 */ /* 0x0003e80000100a00 */
[----:B------:R2:W-:Y:S01]  /*4380*/  STL.64 [R1+0xf8], R6 ;  /* 0x0000f80601007387 */ /* 0x0005e20000100a00 */
[----:B0-----:R-:W-:-:S04]  /*4390*/  IMAD.WIDE R4, R9, 0x2, R164 ;  /* 0x0000000209047825 */ /* 0x001fc800078e02a4 */
[----:B-1----:R-:W-:Y:S01]  /*43a0*/  IMAD.WIDE R2, R9, 0x2, R166 ;  /* 0x0000000209027825 */ /* 0x002fe200078e02a6 */
[----:B------:R0:W-:Y:S03]  /*43b0*/  STL.64 [R1+0xf0], R4 ;  /* 0x0000f00401007387 */ /* 0x0001e60000100a00 */
[C---:B--2---:R-:W-:Y:S01]  /*43c0*/  IMAD.WIDE R6, R10.reuse, 0x2, R164 ;  /* 0x000000020a067825 */ /* 0x044fe200078e02a4 */
[----:B------:R1:W-:Y:S04]  /*43d0*/  STL.64 [R1+0xe8], R2 ;  /* 0x0000e80201007387 */ /* 0x0003e80000100a00 */
[----:B------:R2:W-:Y:S01]  /*43e0*/  STL.64 [R1+0xe0], R6 ;  /* 0x0000e00601007387 */ /* 0x0005e20000100a00 */
[----:B0-----:R-:W-:-:S04]  /*43f0*/  IMAD.WIDE R4, R10, 0x2, R166 ;  /* 0x000000020a047825 */ /* 0x001fc800078e02a6 */
[C---:B-1----:R-:W-:Y:S01]  /*4400*/  IMAD.WIDE R2, R80.reuse, 0x2, R164 ;  /* 0x0000000250027825 */ /* 0x042fe200078e02a4 */
[----:B------:R0:W-:Y:S03]  /*4410*/  STL.64 [R1+0xd8], R4 ;  /* 0x0000d80401007387 */ /* 0x0001e60000100a00 */
[----:B--2---:R-:W-:Y:S01]  /*4420*/  IMAD.WIDE R6, R80, 0x2, R166 ;  /* 0x0000000250067825 */ /* 0x004fe200078e02a6 */
        /* <DEDUP_REMOVED lines=15> */
[----:B-1----:R-:W-:-:S05]  /*4520*/  IMAD.WIDE R2, R85, 0x2, R166 ;  /* 0x0000000255027825 */ /* 0x002fca00078e02a6 */
[----:B------:R2:W-:Y:S04]  /*4530*/  STL.64 [R1+0x88], R2 ;  /* 0x0000880201007387 */ /* 0x0005e80000100a00 */
[----:B------:R2:W-:Y:S02]  /*4540*/  STL.64 [R1+0x90], R4 ;  /* 0x0000900401007387 */ /* 0x0005e40000100a00 */
.L_x_1:
[----:B------:R-:W3:Y:S04]  /*4550*/  LDL.64 R80, [R1+0x140] ;  /* 0x0001400001507983 */ /* 0x000ee80000100a00 */
[----:B------:R-:W4:Y:S04]  /*4560*/  LDL.64 R96, [R1+0x138] ;  /* 0x0001380001607983 */ /* 0x000f280000100a00 */
[----:B--2---:R-:W2:Y:S04]  /*4570*/  LDL.64 R6, [R1+0x168] ;  /* 0x0001680001067983 */ /* 0x004ea80000100a00 */
[----:B------:R-:W5:Y:S04]  /*4580*/  LDL.64 R98, [R1+0x158] ;  /* 0x0001580001627983 */ /* 0x000f680000100a00 */
[----:B------:R-:W2:Y:S04]  /*4590*/  LDL.64 R84, [R1+0x150] ;  /* 0x0001500001547983 */ /* 0x000ea80000100a00 */
[----:B------:R-:W5:Y:S04]  /*45a0*/  LDL.64 R82, [R1+0x148] ;  /* 0x0001480001527983 */ /* 0x000f680000100a00 */
[----:B------:R-:W5:Y:S04]  /*45b0*/  LDL.64 R8, [R1+0x170] ;  /* 0x0001700001087983 */ /* 0x000f680000100a00 */
[----:B------:R-:W5:Y:S04]  /*45c0*/  LDL.64 R86, [R1+0x160] ;  /* 0x0001600001567983 */ /* 0x000f680000100a00 */
[----:B------:R-:W5:Y:S04]  /*45d0*/  LDL.64 R92, [R1+0x128] ;  /* 0x00012800015c7983 */ /* 0x000f680000100a00 */
[----:B------:R-:W5:Y:S04]  /*45e0*/  LDL.64 R94, [R1+0x130] ;  /* 0x00013000015e7983 */ /* 0x000f680000100a00 */
[----:B------:R-:W5:Y:S04]  /*45f0*/  LDL.64 R90, [R1+0x120] ;  /* 0x00012000015a7983 */ /* 0x000f680000100a00 */
[----:B------:R-:W5:Y:S04]  /*4600*/  LDL.64 R172, [R1+0x110] ;  /* 0x0001100001ac7983 */ /* 0x000f680000100a00 */
[----:B------:R-:W5:Y:S04]  /*4610*/  LDL.64 R168, [R1+0xf8] ;  /* 0x0000f80001a87983 */ /* 0x000f680000100a00 */
[----:B------:R-:W5:Y:S01]  /*4620*/  LDL.64 R170, [R1+0x100] ;  /* 0x0001000001aa7983 */ /* 0x000f620000100a00 */
[----:B------:R-:W-:-:S03]  /*4630*/  IMAD.WIDE R4, R160, 0x2, R166 ;  /* 0x00000002a0047825 */ /* 0x000fc600078e02a6 */
[----:B------:R-:W5:Y:S04]  /*4640*/  LDL.64 R88, [R1+0x118] ;  /* 0x0001180001587983 */ /* 0x000f680000100a00 */
[----:B------:R0:W5:Y:S04]  /*4650*/  LDG.E.U16 R4, [R4.64] ;  /* 0x0000000404047981 */ /* 0x000168000c1e1500 */
[----:B------:R-:W5:Y:S04]  /*4660*/  LDL.64 R174, [R1+0xe0] ;  /* 0x0000e00001ae7983 */ /* 0x000f680000100a00 */
[----:B------:R-:W5:Y:S01]  /*4670*/  LDL.64 R188, [R1+0xd8] ;  /* 0x0000d80001bc7983 */ /* 0x000f620000100a00 */
[----:B------:R-:W-:-:S03]  /*4680*/  IMAD.WIDE R2, R160, 0x2, R164 ;  /* 0x00000002a0027825 */ /* 0x000fc600078e02a4 */
[----:B------:R-:W5:Y:S04]  /*4690*/  LDL.64 R206, [R1+0xb8] ;  /* 0x0000b80001ce7983 */ /* 0x000f680000100a00 */
[----:B------:R1:W5:Y:S04]  /*46a0*/  LDG.E.U16 R2, [R2.64] ;  /* 0x0000000402027981 */ /* 0x000368000c1e1500 */
[----:B------:R-:W5:Y:S04]  /*46b0*/  LDL.64 R204, [R1+0xb0] ;  /* 0x0000b00001cc7983 */ /* 0x000f680000100a00 */
[----:B------:R-:W5:Y:S04]  /*46c0*/  LDL.64 R202, [R1+0xa8] ;  /* 0x0000a80001ca7983 */ /* 0x000f680000100a00 */
[----:B------:R-:W5:Y:S04]  /*46d0*/  LDL.64 R198, [R1+0xa0] ;  /* 0x0000a00001c67983 */ /* 0x000f680000100a00 */
[----:B------:R-:W5:Y:S04]  /*46e0*/  LDL.64 R192, [R1+0x108] ;  /* 0x0001080001c07983 */ /* 0x000f680000100a00 */
[----:B------:R-:W5:Y:S01]  /*46f0*/  LDL.64 R190, [R1+0x90] ;  /* 0x0000900001be7983 */ /* 0x000f620000100a00 */
[----:B---3--:R-:W-:-:S05]  /*4700*/  IMAD.WIDE R80, R160, 0x2, R80 ;  /* 0x00000002a0507825 */ /* 0x008fca00078e0250 */
[----:B0-----:R4:W3:Y:S02]  /*4710*/  LDG.E.U16 R5, [R80.64] ;  /* 0x0000000450057981 */ /* 0x0018e4000c1e1500 */
[C---:B----4-:R-:W-:Y:S02]  /*4720*/  IMAD.WIDE R80, R160.reuse, 0x2, R96 ;  /* 0x00000002a0507825 */ /* 0x050fe400078e0260 */
[----:B------:R-:W4:Y:S02]  /*4730*/  LDL.64 R96, [R1+0xe8] ;  /* 0x0000e80001607983 */ /* 0x000f240000100a00 */
[----:B--2---:R-:W-:-:S05]  /*4740*/  IMAD.WIDE R6, R160, 0x2, R6 ;  /* 0x00000002a0067825 */ /* 0x004fca00078e0206 */
[----:B------:R0:W2:Y:S01]  /*4750*/  LDG.E.U16 R10, [R6.64] ;  /* 0x00000004060a7981 */ /* 0x0000a2000c1e1500 */
[----:B------:R-:W-:-:S04]  /*4760*/  IMAD.WIDE R84, R160, 0x2, R84 ;  /* 0x00000002a0547825 */ /* 0x000fc800078e0254 */
[C---:B-----5:R-:W-:Y:S01]  /*4770*/  IMAD.WIDE R82, R160.reuse, 0x2, R82 ;  /* 0x00000002a0527825 */ /* 0x060fe200078e0252 */
[----:B-1----:R1:W5:Y:S03]  /*4780*/  LDG.E.U16 R3, [R84.64] ;  /* 0x0000000454037981 */ /* 0x002366000c1e1500 */
[C---:B0-----:R-:W-:Y:S02]  /*4790*/  IMAD.WIDE R6, R160.reuse, 0x2, R98 ;  /* 0x00000002a0067825 */ /* 0x041fe400078e0262 */
[----:B------:R-:W2:Y:S02]  /*47a0*/  LDL.64 R98, [R1+0xf0] ;  /* 0x0000f00001627983 */ /* 0x000ea40000100a00 */
[C---:B------:R-:W-:Y:S02]  /*47b0*/  IMAD.WIDE R8, R160.reuse, 0x2, R8 ;  /* 0x00000002a0087825 */ /* 0x040fe400078e0208 */
[----:B------:R0:W3:Y:S02]  /*47c0*/  LDG.E.U16 R6, [R6.64] ;  /* 0x0000000406067981 */ /* 0x0000e4000c1e1500 */
[----:B------:R-:W-:-:S02]  /*47d0*/  IMAD.WIDE R86, R160, 0x2, R86 ;  /* 0x00000002a0567825 */ /* 0x000fc400078e0256 */
[----:B------:R0:W3:Y:S02]  /*47e0*/  LDG.E.U16 R9, [R8.64] ;  /* 0x0000000408097981 */ /* 0x0000e4000c1e1500 */
[C---:B-1----:R-:W-:Y:S02]  /*47f0*/  IMAD.WIDE R84, R160.reuse, 0x2, R92 ;  /* 0x00000002a0547825 */ /* 0x042fe400078e025c */
[----:B0-----:R0:W3:Y:S04]  /*4800*/  LDG.E.U16 R7, [R82.64] ;  /* 0x0000000452077981 */ /* 0x0010e8000c1e1500 */
[----:B------:R1:W3:Y:S04]  /*4810*/  LDG.E.U16 R8, [R86.64] ;  /* 0x0000000456087981 */ /* 0x0002e8000c1e1500 */
[----:B------:R1:W3:Y:S01]  /*4820*/  LDG.E.U16 R92, [R84.64] ;  /* 0x00000004545c7981 */ /* 0x0002e2000c1e1500 */
[----:B0-----:R-:W-:-:S04]  /*4830*/  IMAD.WIDE R82, R160, 0x2, R94 ;  /* 0x00000002a0527825 */ /* 0x001fc800078e025e */
[C---:B-1----:R-:W-:Y:S02]  /*4840*/  IMAD.WIDE R86, R160.reuse, 0x2, R90 ;  /* 0x00000002a0567825 */ /* 0x042fe400078e025a */
[----:B------:R0:W3:Y:S02]  /*4850*/  LDG.E.U16 R90, [R80.64] ;  /* 0x00000004505a7981 */ /* 0x0000e4000c1e1500 */
[C---:B------:R-:W-:Y:S02]  /*4860*/  IMAD.WIDE R84, R160.reuse, 0x2, R168 ;  /* 0x00000002a0547825 */ /* 0x040fe400078e02a8 */
[----:B------:R1:W3:Y:S04]  /*4870*/  LDG.E.U16 R91, [R82.64] ;  /* 0x00000004525b7981 */ /* 0x0002e8000c1e1500 */
[----:B------:R-:W3:Y:S01]  /*4880*/  LDL.64 R168, [R1+0xc0] ;  /* 0x0000c00001a87983 */ /* 0x000ee20000100a00 */
[----:B0-----:R-:W-:-:S03]  /*4890*/  IMAD.WIDE R80, R160, 0x2, R172 ;  /* 0x00000002a0507825 */ /* 0x001fc600078e02ac */
[----:B------:R-:W5:Y:S01]  /*48a0*/  LDL.64 R172, [R1+0xd0] ;  /* 0x0000d00001ac7983 */ /* 0x000f620000100a00 */
[----:B-1----:R-:W-:-:S03]  /*48b0*/  IMAD.WIDE R82, R160, 0x2, R170 ;  /* 0x00000002a0527825 */ /* 0x002fc600078e02aa */
[----:B------:R-:W5:Y:S01]  /*48c0*/  LDL.64 R170, [R1+0xc8] ;  /* 0x0000c80001aa7983 */ /* 0x000f620000100a00 */
[----:B------:R-:W-:-:S03]  /*48d0*/  IMAD.WIDE R88, R160, 0x2, R88 ;  /* 0x00000002a0587825 */ /* 0x000fc600078e0258 */
[----:B------:R0:W5:Y:S04]  /*48e0*/  LDG.E.U16 R95, [R80.64] ;  /* 0x00000004505f7981 */ /* 0x000168000c1e1500 */
[----:B------:R4:W5:Y:S04]  /*48f0*/  LDG.E.U16 R94, [R88.64] ;  /* 0x00000004585e7981 */ /* 0x000968000c1e1500 */
[----:B------:R2:W5:Y:S01]  /*4900*/  LDG.E.U16 R93, [R86.64] ;  /* 0x00000004565d7981 */ /* 0x000562000c1e1500 */
[----:B0-----:R-:W-:-:S03]  /*4910*/  IMAD.WIDE R80, R160, 0x2, R174 ;  /* 0x00000002a0507825 */ /* 0x001fc600078e02ae */
[----:B------:R-:W5:Y:S01]  /*4920*/  LDL.64 R174, [R1+0x98] ;  /* 0x0000980001ae7983 */ /* 0x000f620000100a00 */
[----:B----4-:R-:W-:-:S03]  /*4930*/  IMAD.WIDE R88, R160, 0x2, R96 ;  /* 0x00000002a0587825 */ /* 0x010fc600078e0260 */
[----:B------:R0:W4:Y:S04]  /*4940*/  LDG.E.U16 R96, [R82.64] ;  /* 0x0000000452607981 */ /* 0x000128000c1e1500 */
[----:B------:R5:W4:Y:S01]  /*4950*/  LDG.E.U16 R97, [R84.64] ;  /* 0x0000000454617981 */ /* 0x000b22000c1e1500 */
[----:B0-----:R-:W-:-:S03]  /*4960*/  IMAD.WIDE R82, R160, 0x2, R188 ;  /* 0x00000002a0527825 */ /* 0x001fc600078e02bc */
[----:B------:R-:W4:Y:S01]  /*4970*/  LDL.64 R188, [R1+0x88] ;  /* 0x0000880001bc7983 */ /* 0x000f220000100a00 */
[----:B--2---:R-:W-:-:S03]  /*4980*/  IMAD.WIDE R86, R160, 0x2, R98 ;  /* 0x00000002a0567825 */ /* 0x004fc600078e0262 */
[----:B------:R3:W2:Y:S04]  /*4990*/  LDG.E.U16 R99, [R88.64] ;  /* 0x0000000458637981 */ /* 0x0006a8000c1e1500 */
[----:B------:R0:W2:Y:S01]  /*49a0*/  LDG.E.U16 R98, [R86.64] ;  /* 0x0000000456627981 */ /* 0x0000a2000c1e1500 */
[----:B---3--:R-:W-:-:S03]  /*49b0*/  IMAD.WIDE R88, R160, 0x2, R168 ;  /* 0x00000002a0587825 */ /* 0x008fc600078e02a8 */
[----:B------:R1:W3:Y:S01]  /*49c0*/  LDG.E.U16 R168, [R80.64] ;  /* 0x0000000450a87981 */ /* 0x0002e2000c1e1500 */
[----:B-----5:R-:W-:-:S03]  /*49d0*/  IMAD.WIDE R84, R160, 0x2, R172 ;  /* 0x00000002a0547825 */ /* 0x020fc600078e02ac */
[----:B------:R5:W2:Y:S01]  /*49e0*/  LDG.E.U16 R169, [R82.64] ;  /* 0x0000000452a97981 */ /* 0x000aa2000c1e1500 */
[----:B0-----:R-:W-:-:S03]  /*49f0*/  IMAD.WIDE R86, R160, 0x2, R170 ;  /* 0x00000002a0567825 */ /* 0x001fc600078e02aa */
[----:B------:R0:W2:Y:S01]  /*4a00*/  LDG.E.U16 R170, [R84.64] ;  /* 0x0000000454aa7981 */ /* 0x0000a2000c1e1500 */
[----:B-1----:R-:W-:-:S03]  /*4a10*/  IMAD.WIDE R80, R160, 0x2, R206 ;  /* 0x00000002a0507825 */ /* 0x002fc600078e02ce */
[----:B------:R1:W2:Y:S01]  /*4a20*/  LDG.E.U16 R171, [R86.64] ;  /* 0x0000000456ab7981 */ /* 0x0002a2000c1e1500 */
[----:B-----5:R-:W-:-:S03]  /*4a30*/  IMAD.WIDE R82, R160, 0x2, R204 ;  /* 0x00000002a0527825 */ /* 0x020fc600078e02cc */
[----:B------:R5:W3:Y:S01]  /*4a40*/  LDG.E.U16 R172, [R88.64] ;  /* 0x0000000458ac7981 */ /* 0x000ae2000c1e1500 */
[----:B0-----:R-:W-:-:S03]  /*4a50*/  IMAD.WIDE R84, R160, 0x2, R202 ;  /* 0x00000002a0547825 */ /* 0x001fc600078e02ca */
[----:B------:R0:W3:Y:S01]  /*4a60*/  LDG.E.U16 R173, [R80.64] ;  /* 0x0000000450ad7981 */ /* 0x0000e2000c1e1500 */
[----:B-1----:R-:W-:-:S04]  /*4a70*/  IMAD.WIDE R86, R160, 0x2, R198 ;  /* 0x00000002a0567825 */ /* 0x002fc800078e02c6 */
[C---:B-----5:R-:W-:Y:S02]  /*4a80*/  IMAD.WIDE R88, R160.reuse, 0x2, R174 ;  /* 0x00000002a0587825 */ /* 0x060fe400078e02ae */
[----:B------:R1:W5:Y:S02]  /*4a90*/  LDG.E.U16 R174, [R82.64] ;  /* 0x0000000452ae7981 */ /* 0x000364000c1e1500 */
[C---:B0-----:R-:W-:Y:S02]  /*4aa0*/  IMAD.WIDE R80, R160.reuse, 0x2, R192 ;  /* 0x00000002a0507825 */ /* 0x041fe400078e02c0 */
[----:B------:R4:W5:Y:S04]  /*4ab0*/  LDG.E.U16 R175, [R84.64] ;  /* 0x0000000454af7981 */ /* 0x000968000c1e1500 */
[----:B------:R0:W5:Y:S01]  /*4ac0*/  LDG.E.U16 R86, [R86.64] ;  /* 0x0000000456567981 */ /* 0x000162000c1e1500 */
[----:B-1----:R-:W-:-:S03]  /*4ad0*/  IMAD.WIDE R82, R160, 0x2, R190 ;  /* 0x00000002a0527825 */ /* 0x002fc600078e02be */
[----:B------:R1:W5:Y:S04]  /*4ae0*/  LDG.E.U16 R88, [R88.64] ;  /* 0x0000000458587981 */ /* 0x000368000c1e1500 */
[----:B------:R-:W5:Y:S04]  /*4af0*/  LDG.E.U16 R80, [R80.64] ;  /* 0x0000000450507981 */ /* 0x000f68000c1e1500 */
[----:B------:R-:W5:Y:S01]  /*4b00*/  LDG.E.U16 R82, [R82.64] ;  /* 0x0000000452527981 */ /* 0x000f62000c1e1500 */
[C---:B------:R-:W-:Y:S02]  /*4b10*/  LOP3.LUT R183, R0.reuse, 0x10, RZ, 0x3c, !PT ;  /* 0x0000001000b77812 */ /* 0x040fe400078e3cff */
[----:B------:R-:W-:Y:S01]  /*4b20*/  LOP3.LUT R184, R0, 0x20, RZ, 0x3c, !PT ;  /* 0x0000002000b87812 */ /* 0x000fe200078e3cff */
[----:B------:R-:W5:Y:S01]  /*4b30*/  LDL.64 R192, [R1+0x50] ;  /* 0x0000500001c07983 */ /* 0x000f620000100a00 */
[----:B----4-:R-:W-:-:S06]  /*4b40*/  IMAD.WIDE R84, R160, 0x2, R188 ;  /* 0x00000002a0547825 */ /* 0x010fcc00078e02bc */
[----:B------:R-:W4:Y:S04]  /*4b50*/  LDG.E.U16 R84, [R84.64] ;  /* 0x0000000454547981 */ /* 0x000f28000c1e1500 */
[----:B------:R-:W-:Y:S01]  /*4b60*/  BAR.SYNC.DEFER_BLOCKING 0x0 ;  /* 0x0000000000007b1d */ /* 0x000fe20000010000 */
[----:B-1----:R-:W-:-:S05]  /*4b70*/  LOP3.LUT R89, R0, 0x60, RZ, 0x3c, !PT ;  /* 0x0000006000597812 */ /* 0x002fca00078e3cff */
[----:B------:R-:W-:Y:S04]  /*4b80*/  STS.U16 [R0+0x10000], R2 ;  /* 0x0100000200007388 */ /* 0x000fe80000000400 */
[----:B------:R-:W-:Y:S04]  /*4b90*/  STS.U16 [R0+0x10200], R4 ;  /* 0x0102000400007388 */ /* 0x000fe80000000400 */
[----:B------:R-:W-:Y:S04]  /*4ba0*/  STS.U16 [R0+0x12000], R96 ;  /* 0x0120006000007388 */ /* 0x000fe80000000400 */
[----:B------:R-:W-:Y:S04]  /*4bb0*/  STS.U16 [R0+0x12200], R97 ;  /* 0x0122006100007388 */ /* 0x000fe80000000400 */
[----:B------:R-:W-:Y:S04]  /*4bc0*/  STS.U16 [R183+0x10400], R9 ;  /* 0x01040009b7007388 */ /* 0x000fe80000000400 */
[----:B------:R-:W-:Y:S04]  /*4bd0*/  STS.U16 [R183+0x10600], R10 ;  /* 0x0106000ab7007388 */ /* 0x000fe80000000400 */
[----:B--2---:R-:W-:Y:S04]  /*4be0*/  STS.U16 [R183+0x12400], R98 ;  /* 0x01240062b7007388 */ /* 0x004fe80000000400 */
[----:B------:R1:W-:Y:S04]  /*4bf0*/  STS.U16 [R183+0x12600], R99 ;  /* 0x01260063b7007388 */ /* 0x0003e80000000400 */
[----:B------:R-:W-:Y:S04]  /*4c00*/  STS.U16 [R184+0x10800], R8 ;  /* 0x01080008b8007388 */ /* 0x000fe80000000400 */
[----:B------:R-:W-:Y:S01]  /*4c10*/  STS.U16 [R184+0x10a00], R6 ;  /* 0x010a0006b8007388 */ /* 0x000fe20000000400 */
[----:B-1----:R-:W-:-:S03]  /*4c20*/  LOP3.LUT R183, R0, 0x30, RZ, 0x3c, !PT ;  /* 0x0000003000b77812 */ /* 0x002fc600078e3cff */
[----:B---3--:R-:W-:Y:S04]  /*4c30*/  STS.U16 [R184+0x12800], R168 ;  /* 0x012800a8b8007388 */ /* 0x008fe80000000400 */
[----:B------:R1:W-:Y:S04]  /*4c40*/  STS.U16 [R184+0x12a00], R169 ;  /* 0x012a00a9b8007388 */ /* 0x0003e80000000400 */
[----:B------:R-:W-:Y:S04]  /*4c50*/  STS.U16 [R183+0x10c00], R3 ;  /* 0x010c0003b7007388 */ /* 0x000fe80000000400 */
[----:B------:R-:W-:Y:S01]  /*4c60*/  STS.U16 [R183+0x10e00], R7 ;  /* 0x010e0007b7007388 */ /* 0x000fe20000000400 */
[----:B-1----:R-:W-:-:S03]  /*4c70*/  LOP3.LUT R184, R0, 0x40, RZ, 0x3c, !PT ;  /* 0x0000004000b87812 */ /* 0x002fc600078e3cff */
[----:B------:R-:W-:Y:S04]  /*4c80*/  STS.U16 [R183+0x12c00], R170 ;  /* 0x012c00aab7007388 */ /* 0x000fe80000000400 */
[----:B------:R1:W-:Y:S04]  /*4c90*/  STS.U16 [R183+0x12e00], R171 ;  /* 0x012e00abb7007388 */ /* 0x0003e80000000400 */
[----:B------:R-:W-:Y:S04]  /*4ca0*/  STS.U16 [R184+0x11000], R5 ;  /* 0x01100005b8007388 */ /* 0x000fe80000000400 */
[----:B------:R-:W-:Y:S01]  /*4cb0*/  STS.U16 [R184+0x11200], R90 ;  /* 0x0112005ab8007388 */ /* 0x000fe20000000400 */
[----:B-1----:R-:W-:-:S03]  /*4cc0*/  LOP3.LUT R183, R0, 0x50, RZ, 0x3c, !PT ;  /* 0x0000005000b77812 */ /* 0x002fc600078e3cff */
[----:B------:R-:W-:Y:S04]  /*4cd0*/  STS.U16 [R184+0x13000], R172 ;  /* 0x013000acb8007388 */ /* 0x000fe80000000400 */
[----:B------:R-:W-:Y:S01]  /*4ce0*/  STS.U16 [R184+0x13200], R173 ;  /* 0x013200adb8007388 */ /* 0x000fe20000000400 */
[----:B0-----:R-:W-:-:S03]  /*4cf0*/  LOP3.LUT R87, R0, 0x70, RZ, 0x3c, !PT ;  /* 0x0000007000577812 */ /* 0x001fc600078e3cff */
[----:B------:R-:W-:Y:S04]  /*4d00*/  STS.U16 [R183+0x11400], R91 ;  /* 0x0114005bb7007388 */ /* 0x000fe80000000400 */
[----:B------:R-:W-:Y:S04]  /*4d10*/  STS.U16 [R183+0x11600], R92 ;  /* 0x0116005cb7007388 */ /* 0x000fe80000000400 */
[----:B-----5:R-:W-:Y:S04]  /*4d20*/  STS.U16 [R183+0x13400], R174 ;  /* 0x013400aeb7007388 */ /* 0x020fe80000000400 */
[----:B------:R-:W-:Y:S04]  /*4d30*/  STS.U16 [R183+0x13600], R175 ;  /* 0x013600afb7007388 */ /* 0x000fe80000000400 */
[----:B------:R-:W-:Y:S04]  /*4d40*/  STS.U16 [R89+0x11800], R93 ;  /* 0x0118005d59007388 */ /* 0x000fe80000000400 */
[----:B------:R-:W-:Y:S04]  /*4d50*/  STS.U16 [R89+0x11a00], R94 ;  /* 0x011a005e59007388 */ /* 0x000fe80000000400 */
[----:B------:R-:W-:Y:S04]  /*4d60*/  STS.U16 [R89+0x13800], R86 ;  /* 0x0138005659007388 */ /* 0x000fe80000000400 */
[----:B------:R-:W-:Y:S04]  /*4d70*/  STS.U16 [R89+0x13a00], R88 ;  /* 0x013a005859007388 */ /* 0x000fe80000000400 */
[----:B------:R-:W-:Y:S04]  /*4d80*/  STS.U16 [R87+0x11c00], R95 ;  /* 0x011c005f57007388 */ /* 0x000fe80000000400 */
[----:B------:R-:W-:Y:S04]  /*4d90*/  STS.U16 [R87+0x11e00], R80 ;  /* 0x011e005057007388 */ /* 0x000fe80000000400 */
[----:B------:R-:W-:Y:S01]  /*4da0*/  STS.U16 [R87+0x13c00], R82 ;  /* 0x013c005257007388 */ /* 0x000fe20000000400 */
[----:B------:R-:W-:-:S02]  /*4db0*/  LOP3.LUT R10, R162, 0x20, RZ, 0x3c, !PT ;  /* 0x00000020a20a7812 */ /* 0x000fc400078e3cff */
[C---:B------:R-:W-:Y:S02]  /*4dc0*/  LOP3.LUT R9, R162.reuse, 0x40, RZ, 0x3c, !PT ;  /* 0x00000040a2097812 */ /* 0x040fe400078e3cff */
[----:B------:R-:W-:Y:S02]  /*4dd0*/  LOP3.LUT R2, R162, 0x60, RZ, 0x3c, !PT ;  /* 0x00000060a2027812 */ /* 0x000fe400078e3cff */
[----:B------:R-:W-:Y:S01]  /*4de0*/  LOP3.LUT R3, R161, 0x40, RZ, 0x3c, !PT ;  /* 0x00000040a1037812 */ /* 0x000fe200078e3cff */
[----:B----4-:R-:W-:Y:S04]  /*4df0*/  STS.U16 [R87+0x13e00], R84 ;  /* 0x013e005457007388 */ /* 0x010fe80000000400 */
[----:B------:R-:W-:Y:S06]  /*4e00*/  BAR.SYNC.DEFER_BLOCKING 0x0 ;  /* 0x0000000000007b1d */ /* 0x000fec0000010000 */
[----:B------:R-:W-:Y:S04]  /*4e10*/  LDSM.16.MT88.4 R168, [R162] ;  /* 0x00000000a2a8783b */ /* 0x000fe80000004200 */
[----:B------:R-:W0:Y:S04]  /*4e20*/  LDSM.16.M88.4 R96, [R161+0x10000] ;  /* 0x01000000a160783b */ /* 0x000e280000000200 */
[----:B------:R-:W1:Y:S04]  /*4e30*/  LDSM.16.MT88.4 R4, [R10] ;  /* 0x000000000a04783b */ /* 0x000e680000004200 */
[----:B------:R-:W2:Y:S04]  /*4e40*/  LDSM.16.MT88.4 R88, [R9] ;  /* 0x000000000958783b */ /* 0x000ea80000004200 */
[----:B------:R-:W3:Y:S04]  /*4e50*/  LDSM.16.MT88.4 R92, [R162+0x800] ;  /* 0x00080000a25c783b */ /* 0x000ee80000004200 */
[----:B------:R-:W4:Y:S04]  /*4e60*/  LDSM.16.MT88.4 R84, [R10+0x800] ;  /* 0x000800000a54783b */ /* 0x000f280000004200 */
[----:B------:R-:W5:Y:S04]  /*4e70*/  LDSM.16.MT88.4 R80, [R9+0x800] ;  /* 0x000800000950783b */ /* 0x000f680000004200 */
[----:B------:R-:W3:Y:S04]  /*4e80*/  LDSM.16.MT88.4 R172, [R2] ;  /* 0x0000000002ac783b */ /* 0x000ee80000004200 */
[----:B------:R-:W-:Y:S04]  /*4e90*/  LDSM.16.M88.4 R188, [R3+0x10000] ;  /* 0x0100000003bc783b */ /* 0x000fe80000000200 */
[----:B------:R-:W-:Y:S01]  /*4ea0*/  LDSM.16.MT88.4 R204, [R9+0x1800] ;  /* 0x0018000009cc783b */ /* 0x000fe20000004200 */
[-C--:B0-----:R-:W-:Y:S08]  /*4eb0*/  HMMA.16816.F32 R168, R168, R96.reuse, RZ ;  /* 0x00000060a8a8723c */ /* 0x081ff000000018ff */
[-C--:B-1----:R-:W-:Y:S08]  /*4ec0*/  HMMA.16816.F32 R4, R4, R96.reuse, RZ ;  /* 0x000000600404723c */ /* 0x082ff000000018ff */
[----:B--2---:R-:W-:Y:S08]  /*4ed0*/  HMMA.16816.F32 R88, R88, R96, RZ ;  /* 0x000000605858723c */ /* 0x004ff000000018ff */
[-C--:B---3--:R-:W-:Y:S01]  /*4ee0*/  HMMA.16816.F32 R92, R92, R98.reuse, R168 ;  /* 0x000000625c5c723c */ /* 0x088fe200000018a8 */
[----:B------:R-:W0:Y:S07]  /*4ef0*/  LDSM.16.MT88.4 R168, [R2+0x800] ;  /* 0x0008000002a8783b */ /* 0x000e2e0000004200 */
[-C--:B----4-:R-:W-:Y:S01]  /*4f00*/  HMMA.16816.F32 R84, R84, R98.reuse, R4 ;  /* 0x000000625454723c */ /* 0x090fe20000001804 */
[----:B------:R-:W1:Y:S07]  /*4f10*/  LDSM.16.MT88.4 R4, [R162+0x1000] ;  /* 0x00100000a204783b */ /* 0x000e6e0000004200 */
[----:B-----5:R-:W-:Y:S01]  /*4f20*/  HMMA.16816.F32 R80, R80, R98, R88 ;  /* 0x000000625050723c */ /* 0x020fe20000001858 */
[----:B------:R-:W2:Y:S07]  /*4f30*/  LDSM.16.MT88.4 R88, [R10+0x1000] ;  /* 0x001000000a58783b */ /* 0x000eae0000004200 */
[----:B------:R-:W-:Y:S11]  /*4f40*/  HMMA.16816.F32 R172, R172, R96, RZ ;  /* 0x00000060acac723c */ /* 0x000ff600000018ff */
[----:B------:R-:W-:Y:S11]  /*4f50*/  @!UPT UIADD3 URZ, URZ, URZ, URZ ;  /* 0x0000003f3f3ff290 */ /* 0x000ff6000fffe03f */
[----:B------:R-:W-:Y:S02]  /*4f60*/  @!UPT UIADD3 URZ, URZ, URZ, URZ ;  /* 0x0000003f3f3ff290 */ /* 0x000fe4000fffe03f */
[----:B0-----:R-:W-:Y:S01]  /*4f70*/  HMMA.16816.F32 R96, R168, R98, R172 ;  /* 0x00000062a860723c */ /* 0x001fe200000018ac */
[----:B------:R-:W0:Y:S04]  /*4f80*/  LDSM.16.MT88.4 R172, [R9+0x1000] ;  /* 0x0010000009ac783b */ /* 0x000e280000004200 */
[----:B------:R-:W3:Y:S03]  /*4f90*/  LDSM.16.MT88.4 R168, [R2+0x1000] ;  /* 0x0010000002a8783b */ /* 0x000ee60000004200 */
[-C--:B-1----:R-:W-:Y:S01]  /*4fa0*/  HMMA.16816.F32 R4, R4, R188.reuse, R92 ;  /* 0x000000bc0404723c */ /* 0x082fe2000000185c */
[----:B------:R-:W1:Y:S07]  /*4fb0*/  LDSM.16.MT88.4 R92, [R162+0x1800] ;  /* 0x00180000a25c783b */ /* 0x000e6e0000004200 */
[-C--:B--2---:R-:W-:Y:S01]  /*4fc0*/  HMMA.16816.F32 R84, R88, R188.reuse, R84 ;  /* 0x000000bc5854723c */ /* 0x084fe20000001854 */
[----:B------:R-:W2:Y:S07]  /*4fd0*/  LDSM.16.MT88.4 R88, [R10+0x1800] ;  /* 0x001800000a58783b */ /* 0x000eae0000004200 */
[-C--:B0-----:R-:W-:Y:S01]  /*4fe0*/  HMMA.16816.F32 R80, R172, R188.reuse, R80 ;  /* 0x000000bcac50723c */ /* 0x081fe20000001850 */
[----:B------:R-:W0:Y:S07]  /*4ff0*/  LDSM.16.MT88.4 R172, [R2+0x1800] ;  /* 0x0018000002ac783b */ /* 0x000e2e0000004200 */
[----:B---3--:R-:W-:Y:S01]  /*5000*/  HMMA.16816.F32 R96, R168, R188, R96 ;  /* 0x000000bca860723c */ /* 0x008fe20000001860 */
[----:B------:R-:W-:Y:S07]  /*5010*/  LDSM.16.M88.4 R168, [R161+0x10080] ;  /* 0x01008000a1a8783b */ /* 0x000fee0000000200 */
[-C--:B-1----:R-:W-:Y:S01]  /*5020*/  HMMA.16816.F32 R4, R92, R190.reuse, R4 ;  /* 0x000000be5c04723c */ /* 0x082fe20000001804 */
[----:B------:R-:W1:Y:S07]  /*5030*/  LDSM.16.MT88.4 R92, [R162+0x2000] ;  /* 0x00200000a25c783b */ /* 0x000e6e0000004200 */
[-C--:B--2---:R-:W-:Y:S01]  /*5040*/  HMMA.16816.F32 R84, R88, R190.reuse, R84 ;  /* 0x000000be5854723c */ /* 0x084fe20000001854 */
[----:B------:R-:W2:Y:S07]  /*5050*/  LDSM.16.MT88.4 R88, [R10+0x2000] ;  /* 0x002000000a58783b */ /* 0x000eae0000004200 */
[-C--:B------:R-:W-:Y:S01]  /*5060*/  HMMA.16816.F32 R80, R204, R190.reuse, R80 ;  /* 0x000000becc50723c */ /* 0x080fe20000001850 */
[----:B------:R-:W3:Y:S07]  /*5070*/  LDSM.16.MT88.4 R204, [R9+0x2000] ;  /* 0x0020000009cc783b */ /* 0x000eee0000004200 */
[----:B0-----:R-:W-:Y:S01]  /*5080*/  HMMA.16816.F32 R188, R172, R190, R96 ;  /* 0x000000beacbc723c */ /* 0x001fe20000001860 */
[----:B------:R-:W0:Y:S04]  /*5090*/  LDSM.16.MT88.4 R172, [R2+0x2000] ;  /* 0x0020000002ac783b */ /* 0x000e280000004200 */
[----:B------:R-:W4:Y:S03]  /*50a0*/  LDSM.16.MT88.4 R96, [R162+0x2800] ;  /* 0x00280000a260783b */ /* 0x000f260000004200 */
[-C--:B-1----:R-:W-:Y:S01]  /*50b0*/  HMMA.16816.F32 R4, R92, R168.reuse, R4 ;  /* 0x000000a85c04723c */ /* 0x082fe20000001804 */
[----:B------:R-:W1:Y:S07]  /*50c0*/  LDSM.16.MT88.4 R92, [R10+0x2800] ;  /* 0x002800000a5c783b */ /* 0x000e6e0000004200 */
[-C--:B--2---:R-:W-:Y:S01]  /*50d0*/  HMMA.16816.F32 R84, R88, R168.reuse, R84 ;  /* 0x000000a85854723c */ /* 0x084fe20000001854 */
[----:B------:R-:W2:Y:S07]  /*50e0*/  LDSM.16.MT88.4 R88, [R9+0x2800] ;  /* 0x002800000958783b */ /* 0x000eae0000004200 */
[-C--:B---3--:R-:W-:Y:S01]  /*50f0*/  HMMA.16816.F32 R80, R204, R168.reuse, R80 ;  /* 0x000000a8cc50723c */ /* 0x088fe20000001850 */
[----:B------:R-:W3:Y:S07]  /*5100*/  LDSM.16.MT88.4 R204, [R2+0x2800] ;  /* 0x0028000002cc783b */ /* 0x000eee0000004200 */
[----:B0-----:R-:W-:Y:S01]  /*5110*/  HMMA.16816.F32 R188, R172, R168, R188 ;  /* 0x000000a8acbc723c */ /* 0x001fe200000018bc */
[----:B------:R-:W-:Y:S07]  /*5120*/  LDSM.16.M88.4 R172, [R3+0x10080] ;  /* 0x0100800003ac783b */ /* 0x000fee0000000200 */
[-C--:B----4-:R-:W-:Y:S01]  /*5130*/  HMMA.16816.F32 R4, R96, R170.reuse, R4 ;  /* 0x000000aa6004723c */ /* 0x090fe20000001804 */
[----:B------:R-:W0:Y:S07]  /*5140*/  LDSM.16.MT88.4 R96, [R162+0x3000] ;  /* 0x00300000a260783b */ /* 0x000e2e0000004200 */
[-C--:B-1----:R-:W-:Y:S01]  /*5150*/  HMMA.16816.F32 R84, R92, R170.reuse, R84 ;  /* 0x000000aa5c54723c */ /* 0x082fe20000001854 */
[----:B------:R-:W1:Y:S07]  /*5160*/  LDSM.16.MT88.4 R92, [R10+0x3000] ;  /* 0x003000000a5c783b */ /* 0x000e6e0000004200 */
[-C--:B--2---:R-:W-:Y:S01]  /*5170*/  HMMA.16816.F32 R88, R88, R170.reuse, R80 ;  /* 0x000000aa5858723c */ /* 0x084fe20000001850 */
[----:B------:R-:W2:Y:S07]  /*5180*/  LDSM.16.MT88.4 R80, [R9+0x3000] ;  /* 0x003000000950783b */ /* 0x000eae0000004200 */
[----:B---3--:R-:W-:Y:S01]  /*5190*/  HMMA.16816.F32 R168, R204, R170, R188 ;  /* 0x000000aacca8723c */ /* 0x008fe200000018bc */
[----:B------:R-:W3:Y:S04]  /*51a0*/  LDSM.16.MT88.4 R188, [R2+0x3000] ;  /* 0x0030000002bc783b */ /* 0x000ee80000004200 */
[----:B------:R-:W-:Y:S03]  /*51b0*/  LDSM.16.MT88.4 R204, [R2+0x4000] ;  /* 0x0040000002cc783b */ /* 0x000fe60000004200 */
[-C--:B0-----:R-:W-:Y:S01]  /*51c0*/  HMMA.16816.F32 R4, R96, R172.reuse, R4 ;  /* 0x000000ac6004723c */ /* 0x081fe20000001804 */
[----:B------:R-:W0:Y:S07]  /*51d0*/  LDSM.16.MT88.4 R96, [R162+0x3800] ;  /* 0x00380000a260783b */ /* 0x000e2e0000004200 */
[-C--:B-1----:R-:W-:Y:S01]  /*51e0*/  HMMA.16816.F32 R84, R92, R172.reuse, R84 ;  /* 0x000000ac5c54723c */ /* 0x082fe20000001854 */
[----:B------:R-:W1:Y:S07]  /*51f0*/  LDSM.16.MT88.4 R92, [R10+0x3800] ;  /* 0x003800000a5c783b */ /* 0x000e6e0000004200 */
[-C--:B--2---:R-:W-:Y:S01]  /*5200*/  HMMA.16816.F32 R88, R80, R172.reuse, R88 ;  /* 0x000000ac5058723c */ /* 0x084fe20000001858 */
[----:B------:R-:W2:Y:S07]  /*5210*/  LDSM.16.MT88.4 R80, [R9+0x3800] ;  /* 0x003800000950783b */ /* 0x000eae0000004200 */
[----:B---3--:R-:W-:Y:S01]  /*5220*/  HMMA.16816.F32 R168, R188, R172, R168 ;  /* 0x000000acbca8723c */ /* 0x008fe200000018a8 */
[----:B------:R-:W3:Y:S07]  /*5230*/  LDSM.16.MT88.4 R188, [R2+0x3800] ;  /* 0x0038000002bc783b */ /* 0x000eee0000004200 */
[-C--:B0-----:R-:W-:Y:S01]  /*5240*/  HMMA.16816.F32 R4, R96, R174.reuse, R4 ;  /* 0x000000ae6004723c */ /* 0x081fe20000001804 */
[----:B------:R-:W-:Y:S07]  /*5250*/  LDSM.16.MT88.4 R96, [R162+0x4000] ;  /* 0x00400000a260783b */ /* 0x000fee0000004200 */
[-C--:B-1----:R-:W-:Y:S01]  /*5260*/  HMMA.16816.F32 R84, R92, R174.reuse, R84 ;  /* 0x000000ae5c54723c */ /* 0x082fe20000001854 */
[----:B------:R-:W0:Y:S07]  /*5270*/  LDSM.16.M88.4 R92, [R161+0x10100] ;  /* 0x01010000a15c783b */ /* 0x000e2e0000000200 */
[-C--:B--2---:R-:W-:Y:S01]  /*5280*/  HMMA.16816.F32 R88, R80, R174.reuse, R88 ;  /* 0x000000ae5058723c */ /* 0x084fe20000001858 */
[----:B------:R-:W1:Y:S07]  /*5290*/  LDSM.16.MT88.4 R80, [R10+0x4000] ;  /* 0x004000000a50783b */ /* 0x000e6e0000004200 */
[----:B---3--:R-:W-:Y:S01]  /*52a0*/  HMMA.16816.F32 R172, R188, R174, R168 ;  /* 0x000000aebcac723c */ /* 0x008fe200000018a8 */
[----:B------:R-:W2:Y:S04]  /*52b0*/  LDSM.16.MT88.4 R168, [R9+0x4000] ;  /* 0x0040000009a8783b */ /* 0x000ea80000004200 */
[----:B------:R-:W-:Y:S03]  /*52c0*/  LDSM.16.MT88.4 R188, [R9+0x4800] ;  /* 0x0048000009bc783b */ /* 0x000fe60000004200 */
[-C--:B0-----:R-:W-:Y:S01]  /*52d0*/  HMMA.16816.F32 R4, R96, R92.reuse, R4 ;  /* 0x0000005c6004723c */ /* 0x081fe20000001804 */
[----:B------:R-:W0:Y:S07]  /*52e0*/  LDSM.16.MT88.4 R96, [R162+0x4800] ;  /* 0x00480000a260783b */ /* 0x000e2e0000004200 */
[-C--:B-1----:R-:W-:Y:S01]  /*52f0*/  HMMA.16816.F32 R84, R80, R92.reuse, R84 ;  /* 0x0000005c5054723c */ /* 0x082fe20000001854 */
[----:B------:R-:W1:Y:S07]  /*5300*/  LDSM.16.MT88.4 R80, [R10+0x4800] ;  /* 0x004800000a50783b */ /* 0x000e6e0000004200 */
[-C--:B--2---:R-:W-:Y:S01]  /*5310*/  HMMA.16816.F32 R88, R168, R92.reuse, R88 ;  /* 0x0000005ca858723c */ /* 0x084fe20000001858 */
[----:B------:R-:W2:Y:S07]  /*5320*/  LDSM.16.MT88.4 R168, [R2+0x4800] ;  /* 0x0048000002a8783b */ /* 0x000eae0000004200 */
[----:B------:R-:W-:Y:S01]  /*5330*/  HMMA.16816.F32 R172, R204, R92, R172 ;  /* 0x0000005cccac723c */ /* 0x000fe200000018ac */
[----:B------:R-:W-:Y:S07]  /*5340*/  LDSM.16.MT88.4 R204, [R10+0x5800] ;  /* 0x005800000acc783b */ /* 0x000fee0000004200 */
[-C--:B0-----:R-:W-:Y:S01]  /*5350*/  HMMA.16816.F32 R4, R96, R94.reuse, R4 ;  /* 0x0000005e6004723c */ /* 0x081fe20000001804 */
[----:B------:R-:W-:Y:S07]  /*5360*/  LDSM.16.M88.4 R96, [R3+0x10100] ;  /* 0x010100000360783b */ /* 0x000fee0000000200 */
[-C--:B-1----:R-:W-:Y:S01]  /*5370*/  HMMA.16816.F32 R84, R80, R94.reuse, R84 ;  /* 0x0000005e5054723c */ /* 0x082fe20000001854 */
[----:B------:R-:W0:Y:S07]  /*5380*/  LDSM.16.MT88.4 R80, [R162+0x5000] ;  /* 0x00500000a250783b */ /* 0x000e2e0000004200 */
[-C--:B------:R-:W-:Y:S01]  /*5390*/  HMMA.16816.F32 R88, R188, R94.reuse, R88 ;  /* 0x0000005ebc58723c */ /* 0x080fe20000001858 */
[----:B------:R-:W1:Y:S07]  /*53a0*/  LDSM.16.MT88.4 R188, [R10+0x5000] ;  /* 0x005000000abc783b */ /* 0x000e6e0000004200 */
[----:B--2---:R-:W-:Y:S01]  /*53b0*/  HMMA.16816.F32 R92, R168, R94, R172 ;  /* 0x0000005ea85c723c */ /* 0x004fe200000018ac */
[----:B------:R-:W2:Y:S04]  /*53c0*/  LDSM.16.MT88.4 R172, [R9+0x5000] ;  /* 0x0050000009ac783b */ /* 0x000ea80000004200 */
[----:B------:R-:W3:Y:S03]  /*53d0*/  LDSM.16.MT88.4 R168, [R2+0x5000] ;  /* 0x0050000002a8783b */ /* 0x000ee60000004200 */
[-C--:B0-----:R-:W-:Y:S01]  /*53e0*/  HMMA.16816.F32 R4, R80, R96.reuse, R4 ;  /* 0x000000605004723c */ /* 0x081fe20000001804 */
[----:B------:R-:W0:Y:S07]  /*53f0*/  LDSM.16.MT88.4 R80, [R162+0x5800] ;  /* 0x00580000a250783b */ /* 0x000e2e0000004200 */
[-C--:B-1----:R-:W-:Y:S01]  /*5400*/  HMMA.16816.F32 R84, R188, R96.reuse, R84 ;  /* 0x00000060bc54723c */ /* 0x082fe20000001854 */
[----:B------:R-:W1:Y:S07]  /*5410*/  LDSM.16.MT88.4 R188, [R9+0x5800] ;  /* 0x0058000009bc783b */ /* 0x000e6e0000004200 */
[-C--:B--2---:R-:W-:Y:S01]  /*5420*/  HMMA.16816.F32 R88, R172, R96.reuse, R88 ;  /* 0x00000060ac58723c */ /* 0x084fe20000001858 */
[----:B------:R-:W-:Y:S07]  /*5430*/  LDSM.16.M88.4 R172, [R161+0x10180] ;  /* 0x01018000a1ac783b */ /* 0x000fee0000000200 */
[----:B---3--:R-:W-:Y:S01]  /*5440*/  HMMA.16816.F32 R92, R168, R96, R92 ;  /* 0x00000060a85c723c */ /* 0x008fe2000000185c */
[----:B------:R-:W2:Y:S07]  /*5450*/  LDSM.16.MT88.4 R168, [R2+0x5800] ;  /* 0x0058000002a8783b */ /* 0x000eae0000004200 */
[-C--:B0-----:R-:W-:Y:S01]  /*5460*/  HMMA.16816.F32 R4, R80, R98.reuse, R4 ;  /* 0x000000625004723c */ /* 0x081fe20000001804 */
[----:B------:R-:W0:Y:S07]  /*5470*/  LDSM.16.MT88.4 R80, [R162+0x6000] ;  /* 0x00600000a250783b */ /* 0x000e2e0000004200 */
[-C--:B------:R-:W-:Y:S01]  /*5480*/  HMMA.16816.F32 R84, R204, R98.reuse, R84 ;  /* 0x00000062cc54723c */ /* 0x080fe20000001854 */
[----:B------:R-:W3:Y:S07]  /*5490*/  LDSM.16.MT88.4 R204, [R10+0x6000] ;  /* 0x006000000acc783b */ /* 0x000eee0000004200 */
[-C--:B-1----:R-:W-:Y:S01]  /*54a0*/  HMMA.16816.F32 R88, R188, R98.reuse, R88 ;  /* 0x00000062bc58723c */ /* 0x082fe20000001858 */
[----:B------:R-:W1:Y:S07]  /*54b0*/  LDSM.16.MT88.4 R188, [R9+0x6000] ;  /* 0x0060000009bc783b */ /* 0x000e6e0000004200 */
[----:B--2---:R-:W-:Y:S01]  /*54c0*/  HMMA.16816.F32 R96, R168, R98, R92 ;  /* 0x00000062a860723c */ /* 0x004fe2000000185c */
[----:B------:R-:W2:Y:S04]  /*54d0*/  LDSM.16.MT88.4 R168, [R2+0x6000] ;  /* 0x0060000002a8783b */ /* 0x000ea80000004200 */
[----:B------:R-:W4:Y:S03]  /*54e0*/  LDSM.16.MT88.4 R92, [R162+0x6800] ;  /* 0x00680000a25c783b */ /* 0x000f260000004200 */
[-C--:B0-----:R-:W-:Y:S01]  /*54f0*/  HMMA.16816.F32 R4, R80, R172.reuse, R4 ;  /* 0x000000ac5004723c */ /* 0x081fe20000001804 */
[----:B------:R-:W0:Y:S07]  /*5500*/  LDSM.16.MT88.4 R80, [R10+0x6800] ;  /* 0x006800000a50783b */ /* 0x000e2e0000004200 */
[-C--:B---3--:R-:W-:Y:S01]  /*5510*/  HMMA.16816.F32 R84, R204, R172.reuse, R84 ;  /* 0x000000accc54723c */ /* 0x088fe20000001854 */
[----:B------:R-:W3:Y:S07]  /*5520*/  LDSM.16.MT88.4 R204, [R9+0x6800] ;  /* 0x0068000009cc783b */ /* 0x000eee0000004200 */
[-C--:B-1----:R-:W-:Y:S01]  /*5530*/  HMMA.16816.F32 R88, R188, R172.reuse, R88 ;  /* 0x000000acbc58723c */ /* 0x082fe20000001858 */
[----:B------:R-:W1:Y:S07]  /*5540*/  LDSM.16.MT88.4 R188, [R2+0x6800] ;  /* 0x0068000002bc783b */ /* 0x000e6e0000004200 */
[----:B--2---:R-:W-:Y:S01]  /*5550*/  HMMA.16816.F32 R96, R168, R172, R96 ;  /* 0x000000aca860723c */ /* 0x004fe20000001860 */
[----:B------:R-:W-:Y:S07]  /*5560*/  LDSM.16.M88.4 R168, [R3+0x10180] ;  /* 0x0101800003a8783b */ /* 0x000fee0000000200 */
[-C--:B----4-:R-:W-:Y:S01]  /*5570*/  HMMA.16816.F32 R4, R92, R174.reuse, R4 ;  /* 0x000000ae5c04723c */ /* 0x090fe20000001804 */
[----:B------:R-:W2:Y:S07]  /*5580*/  LDSM.16.MT88.4 R92, [R162+0x7000] ;  /* 0x00700000a25c783b */ /* 0x000eae0000004200 */
[-C--:B0-----:R-:W-:Y:S01]  /*5590*/  HMMA.16816.F32 R80, R80, R174.reuse, R84 ;  /* 0x000000ae5050723c */ /* 0x081fe20000001854 */
[----:B------:R-:W0:Y:S07]  /*55a0*/  LDSM.16.MT88.4 R84, [R10+0x7000] ;  /* 0x007000000a54783b */ /* 0x000e2e0000004200 */
[-C--:B---3--:R-:W-:Y:S01]  /*55b0*/  HMMA.16816.F32 R88, R204, R174.reuse, R88 ;  /* 0x000000aecc58723c */ /* 0x088fe20000001858 */
[----:B------:R-:W-:Y:S07]  /*55c0*/  LDSM.16.MT88.4 R204, [R9+0x7800] ;  /* 0x0078000009cc783b */ /* 0x000fee0000004200 */
[----:B-1----:R-:W-:Y:S01]  /*55d0*/  HMMA.16816.F32 R172, R188, R174, R96 ;  /* 0x000000aebcac723c */ /* 0x002fe20000001860 */
[----:B------:R-:W1:Y:S04]  /*55e0*/  LDSM.16.MT88.4 R188, [R9+0x7000] ;  /* 0x0070000009bc783b */ /* 0x000e680000004200 */
[----:B------:R-:W3:Y:S03]  /*55f0*/  LDSM.16.MT88.4 R96, [R2+0x7000] ;  /* 0x007000000260783b */ /* 0x000ee60000004200 */
[-C--:B--2---:R-:W-:Y:S01]  /*5600*/  HMMA.16816.F32 R4, R92, R168.reuse, R4 ;  /* 0x000000a85c04723c */ /* 0x084fe20000001804 */
[----:B------:R-:W2:Y:S07]  /*5610*/  LDSM.16.MT88.4 R92, [R162+0x7800] ;  /* 0x00780000a25c783b */ /* 0x000eae0000004200 */
[-C--:B0-----:R-:W-:Y:S01]  /*5620*/  HMMA.16816.F32 R80, R84, R168.reuse, R80 ;  /* 0x000000a85450723c */ /* 0x081fe20000001850 */
[----:B------:R-:W0:Y:S07]  /*5630*/  LDSM.16.MT88.4 R84, [R10+0x7800] ;  /* 0x007800000a54783b */ /* 0x000e2e0000004200 */
[-C--:B-1----:R-:W-:Y:S01]  /*5640*/  HMMA.16816.F32 R88, R188, R168.reuse, R88 ;  /* 0x000000a8bc58723c */ /* 0x082fe20000001858 */
[----:B------:R-:W1:Y:S07]  /*5650*/  LDSM.16.MT88.4 R188, [R2+0x7800] ;  /* 0x0078000002bc783b */ /* 0x000e6e0000004200 */
[----:B---3--:R-:W-:Y:S01]  /*5660*/  HMMA.16816.F32 R172, R96, R168, R172 ;  /* 0x000000a860ac723c */ /* 0x008fe200000018ac */
[----:B------:R-:W-:Y:S07]  /*5670*/  LDSM.16.M88.4 R96, [R161+0x10200] ;  /* 0x01020000a160783b */ /* 0x000fee0000000200 */
[-C--:B--2---:R-:W-:Y:S01]  /*5680*/  HMMA.16816.F32 R4, R92, R170.reuse, R4 ;  /* 0x000000aa5c04723c */ /* 0x084fe20000001804 */
[----:B------:R-:W2:Y:S07]  /*5690*/  LDSM.16.MT88.4 R92, [R162+0x8000] ;  /* 0x00800000a25c783b */ /* 0x000eae0000004200 */
[-C--:B0-----:R-:W-:Y:S01]  /*56a0*/  HMMA.16816.F32 R80, R84, R170.reuse, R80 ;  /* 0x000000aa5450723c */ /* 0x081fe20000001850 */
[----:B------:R-:W0:Y:S07]  /*56b0*/  LDSM.16.MT88.4 R84, [R10+0x8000] ;  /* 0x008000000a54783b */ /* 0x000e2e0000004200 */
[-C--:B------:R-:W-:Y:S01]  /*56c0*/  HMMA.16816.F32 R88, R204, R170.reuse, R88 ;  /* 0x000000aacc58723c */ /* 0x080fe20000001858 */
        /* <DEDUP_REMOVED lines=34> */
[----:B------:R-:W3:Y:S07]  /*58f0*/  LDSM.16.MT88.4 R204, [R9+0xa000] ;  /* 0x00a0000009cc783b */ /* 0x000eee0000004200 */
[----:B-1----:R-:W-:Y:S01]  /*5900*/  HMMA.16816.F32 R172, R188, R174, R96 ;  /* 0x000000aebcac723c */ /* 0x002fe20000001860 */
[----:B------:R-:W1:Y:S04]  /*5910*/  LDSM.16.MT88.4 R188, [R2+0xa000] ;  /* 0x00a0000002bc783b */ /* 0x000e680000004200 */
[----:B------:R-:W4:Y:S03]  /*5920*/  LDSM.16.MT88.4 R96, [R162+0xa800] ;  /* 0x00a80000a260783b */ /* 0x000f260000004200 */
[-C--:B--2---:R-:W-:Y:S01]  /*5930*/  HMMA.16816.F32 R4, R92, R168.reuse, R4 ;  /* 0x000000a85c04723c */ /* 0x084fe20000001804 */
[----:B------:R-:W2:Y:S07]  /*5940*/  LDSM.16.MT88.4 R92, [R10+0xa800] ;  /* 0x00a800000a5c783b */ /* 0x000eae0000004200 */
[-C--:B0-----:R-:W-:Y:S01]  /*5950*/  HMMA.16816.F32 R80, R84, R168.reuse, R80 ;  /* 0x000000a85450723c */ /* 0x081fe20000001850 */
[----:B------:R-:W0:Y:S07]  /*5960*/  LDSM.16.MT88.4 R84, [R9+0xa800] ;  /* 0x00a800000954783b */ /* 0x000e2e0000004200 */
[-C--:B---3--:R-:W-:Y:S01]  /*5970*/  HMMA.16816.F32 R88, R204, R168.reuse, R88 ;  /* 0x000000a8cc58723c */ /* 0x088fe20000001858 */
[----:B------:R-:W3:Y:S07]  /*5980*/  LDSM.16.MT88.4 R204, [R2+0xa800] ;  /* 0x00a8000002cc783b */ /* 0x000eee0000004200 */
[----:B-1----:R-:W-:Y:S01]  /*5990*/  HMMA.16816.F32 R172, R188, R168, R172 ;  /* 0x000000a8bcac723c */ /* 0x002fe200000018ac */
[----:B------:R-:W-:Y:S07]  /*59a0*/  LDSM.16.MT88.4 R188, [R162+0xb000] ;  /* 0x00b00000a2bc783b */ /* 0x000fee0000004200 */
[-C--:B----4-:R-:W-:Y:S01]  /*59b0*/  HMMA.16816.F32 R4, R96, R170.reuse, R4 ;  /* 0x000000aa6004723c */ /* 0x090fe20000001804 */
[----:B------:R-:W1:Y:S07]  /*59c0*/  LDSM.16.M88.4 R96, [R3+0x10280] ;  /* 0x010280000360783b */ /* 0x000e6e0000000200 */
[-C--:B--2---:R-:W-:Y:S01]  /*59d0*/  HMMA.16816.F32 R80, R92, R170.reuse, R80 ;  /* 0x000000aa5c50723c */ /* 0x084fe20000001850 */
[----:B------:R-:W2:Y:S07]  /*59e0*/  LDSM.16.MT88.4 R92, [R10+0xb000] ;  /* 0x00b000000a5c783b */ /* 0x000eae0000004200 */
[-C--:B0-----:R-:W-:Y:S01]  /*59f0*/  HMMA.16816.F32 R84, R84, R170.reuse, R88 ;  /* 0x000000aa5454723c */ /* 0x081fe20000001858 */
[----:B------:R-:W0:Y:S07]  /*5a00*/  LDSM.16.MT88.4 R88, [R9+0xb000] ;  /* 0x00b000000958783b */ /* 0x000e2e0000004200 */
[----:B---3--:R-:W-:Y:S01]  /*5a10*/  HMMA.16816.F32 R168, R204, R170, R172 ;  /* 0x000000aacca8723c */ /* 0x008fe200000018ac */
[----:B------:R-:W3:Y:S04]  /*5a20*/  LDSM.16.MT88.4 R172, [R2+0xb000] ;  /* 0x00b0000002ac783b */ /* 0x000ee80000004200 */
[----:B------:R-:W-:Y:S03]  /*5a30*/  LDSM.16.MT88.4 R204, [R10+0xd800] ;  /* 0x00d800000acc783b */ /* 0x000fe60000004200 */
[-C--:B-1----:R-:W-:Y:S01]  /*5a40*/  HMMA.16816.F32 R4, R188, R96.reuse, R4 ;  /* 0x00000060bc04723c */ /* 0x082fe20000001804 */
[----:B------:R-:W1:Y:S07]  /*5a50*/  LDSM.16.MT88.4 R188, [R162+0xb800] ;  /* 0x00b80000a2bc783b */ /* 0x000e6e0000004200 */
[-C--:B--2---:R-:W-:Y:S01]  /*5a60*/  HMMA.16816.F32 R80, R92, R96.reuse, R80 ;  /* 0x000000605c50723c */ /* 0x084fe20000001850 */
[----:B------:R-:W2:Y:S07]  /*5a70*/  LDSM.16.MT88.4 R92, [R10+0xb800] ;  /* 0x00b800000a5c783b */ /* 0x000eae0000004200 */
[-C--:B0-----:R-:W-:Y:S01]  /*5a80*/  HMMA.16816.F32 R84, R88, R96.reuse, R84 ;  /* 0x000000605854723c */ /* 0x081fe20000001854 */
[----:B------:R-:W0:Y:S07]  /*5a90*/  LDSM.16.MT88.4 R88, [R9+0xb800] ;  /* 0x00b800000958783b */ /* 0x000e2e0000004200 */
[----:B---3--:R-:W-:Y:S01]  /*5aa0*/  HMMA.16816.F32 R168, R172, R96, R168 ;  /* 0x00000060aca8723c */ /* 0x008fe200000018a8 */
[----:B------:R-:W3:Y:S07]  /*5ab0*/  LDSM.16.MT88.4 R172, [R2+0xb800] ;  /* 0x00b8000002ac783b */ /* 0x000eee0000004200 */
[-C--:B-1----:R-:W-:Y:S01]  /*5ac0*/  HMMA.16816.F32 R4, R188, R98.reuse, R4 ;  /* 0x00000062bc04723c */ /* 0x082fe20000001804 */
[----:B------:R-:W-:Y:S07]  /*5ad0*/  LDSM.16.MT88.4 R188, [R162+0xc000] ;  /* 0x00c00000a2bc783b */ /* 0x000fee0000004200 */
[-C--:B--2---:R-:W-:Y:S01]  /*5ae0*/  HMMA.16816.F32 R80, R92, R98.reuse, R80 ;  /* 0x000000625c50723c */ /* 0x084fe20000001850 */
[----:B------:R-:W1:Y:S07]  /*5af0*/  LDSM.16.M88.4 R92, [R161+0x10300] ;  /* 0x01030000a15c783b */ /* 0x000e6e0000000200 */
[-C--:B0-----:R-:W-:Y:S01]  /*5b00*/  HMMA.16816.F32 R84, R88, R98.reuse, R84 ;  /* 0x000000625854723c */ /* 0x081fe20000001854 */
[----:B------:R-:W0:Y:S07]  /*5b10*/  LDSM.16.MT88.4 R88, [R10+0xc000] ;  /* 0x00c000000a58783b */ /* 0x000e2e0000004200 */
[----:B---3--:R-:W-:Y:S01]  /*5b20*/  HMMA.16816.F32 R96, R172, R98, R168 ;  /* 0x00000062ac60723c */ /* 0x008fe200000018a8 */
[----:B------:R-:W2:Y:S04]  /*5b30*/  LDSM.16.MT88.4 R172, [R9+0xc000] ;  /* 0x00c0000009ac783b */ /* 0x000ea80000004200 */
[----:B------:R-:W3:Y:S03]  /*5b40*/  LDSM.16.MT88.4 R168, [R2+0xc000] ;  /* 0x00c0000002a8783b */ /* 0x000ee60000004200 */
[-C--:B-1----:R-:W-:Y:S01]  /*5b50*/  HMMA.16816.F32 R4, R188, R92.reuse, R4 ;  /* 0x0000005cbc04723c */ /* 0x082fe20000001804 */
[----:B------:R-:W1:Y:S07]  /*5b60*/  LDSM.16.MT88.4 R188, [R162+0xc800] ;  /* 0x00c80000a2bc783b */ /* 0x000e6e0000004200 */
[-C--:B0-----:R-:W-:Y:S01]  /*5b70*/  HMMA.16816.F32 R80, R88, R92.reuse, R80 ;  /* 0x0000005c5850723c */ /* 0x081fe20000001850 */
[----:B------:R-:W0:Y:S07]  /*5b80*/  LDSM.16.MT88.4 R88, [R10+0xc800] ;  /* 0x00c800000a58783b */ /* 0x000e2e0000004200 */
[-C--:B--2---:R-:W-:Y:S01]  /*5b90*/  HMMA.16816.F32 R84, R172, R92.reuse, R84 ;  /* 0x0000005cac54723c */ /* 0x084fe20000001854 */
[----:B------:R-:W2:Y:S07]  /*5ba0*/  LDSM.16.MT88.4 R172, [R9+0xc800] ;  /* 0x00c8000009ac783b */ /* 0x000eae0000004200 */
[----:B---3--:R-:W-:Y:S01]  /*5bb0*/  HMMA.16816.F32 R96, R168, R92, R96 ;  /* 0x0000005ca860723c */ /* 0x008fe20000001860 */
[----:B------:R-:W3:Y:S07]  /*5bc0*/  LDSM.16.MT88.4 R168, [R2+0xc800] ;  /* 0x00c8000002a8783b */ /* 0x000eee0000004200 */
[-C--:B-1----:R-:W-:Y:S01]  /*5bd0*/  HMMA.16816.F32 R4, R188, R94.reuse, R4 ;  /* 0x0000005ebc04723c */ /* 0x082fe20000001804 */
[----:B------:R-:W-:Y:S07]  /*5be0*/  LDSM.16.M88.4 R188, [R3+0x10300] ;  /* 0x0103000003bc783b */ /* 0x000fee0000000200 */
[-C--:B0-----:R-:W-:Y:S01]  /*5bf0*/  HMMA.16816.F32 R80, R88, R94.reuse, R80 ;  /* 0x0000005e5850723c */ /* 0x081fe20000001850 */
[----:B------:R-:W0:Y:S07]  /*5c00*/  LDSM.16.MT88.4 R88, [R162+0xd000] ;  /* 0x00d00000a258783b */ /* 0x000e2e0000004200 */
[-C--:B--2---:R-:W-:Y:S01]  /*5c10*/  HMMA.16816.F32 R84, R172, R94.reuse, R84 ;  /* 0x0000005eac54723c */ /* 0x084fe20000001854 */
[----:B------:R-:W1:Y:S07]  /*5c20*/  LDSM.16.MT88.4 R172, [R10+0xd000] ;  /* 0x00d000000aac783b */ /* 0x000e6e0000004200 */
[----:B---3--:R-:W-:Y:S01]  /*5c30*/  HMMA.16816.F32 R92, R168, R94, R96 ;  /* 0x0000005ea85c723c */ /* 0x008fe20000001860 */
[----:B------:R-:W2:Y:S04]  /*5c40*/  LDSM.16.MT88.4 R168, [R9+0xd000] ;  /* 0x00d0000009a8783b */ /* 0x000ea80000004200 */
[----:B------:R-:W3:Y:S03]  /*5c50*/  LDSM.16.MT88.4 R96, [R2+0xd000] ;  /* 0x00d000000260783b */ /* 0x000ee60000004200 */
[-C--:B0-----:R-:W-:Y:S01]  /*5c60*/  HMMA.16816.F32 R4, R88, R188.reuse, R4 ;  /* 0x000000bc5804723c */ /* 0x081fe20000001804 */
[----:B------:R-:W0:Y:S07]  /*5c70*/  LDSM.16.MT88.4 R88, [R162+0xd800] ;  /* 0x00d80000a258783b */ /* 0x000e2e0000004200 */
[-C--:B-1----:R-:W-:Y:S01]  /*5c80*/  HMMA.16816.F32 R80, R172, R188.reuse, R80 ;  /* 0x000000bcac50723c */ /* 0x082fe20000001850 */
[----:B------:R-:W1:Y:S07]  /*5c90*/  LDSM.16.MT88.4 R172, [R9+0xd800] ;  /* 0x00d8000009ac783b */ /* 0x000e6e0000004200 */
[-C--:B--2---:R-:W-:Y:S01]  /*5ca0*/  HMMA.16816.F32 R84, R168, R188.reuse, R84 ;  /* 0x000000bca854723c */ /* 0x084fe20000001854 */
[----:B------:R-:W2:Y:S07]  /*5cb0*/  LDSM.16.MT88.4 R168, [R2+0xd800] ;  /* 0x00d8000002a8783b */ /* 0x000eae0000004200 */
[----:B---3--:R-:W-:Y:S01]  /*5cc0*/  HMMA.16816.F32 R92, R96, R188, R92 ;  /* 0x000000bc605c723c */ /* 0x008fe2000000185c */
[----:B------:R-:W-:Y:S07]  /*5cd0*/  LDSM.16.M88.4 R96, [R161+0x10380] ;  /* 0x01038000a160783b */ /* 0x000fee0000000200 */
[-C--:B------:R-:W-:Y:S01]  /*5ce0*/  HMMA.16816.F32 R80, R204, R190.reuse, R80 ;  /* 0x000000becc50723c */ /* 0x080fe20000001850 */
[----:B------:R-:W-:Y:S07]  /*5cf0*/  LDSM.16.MT88.4 R204, [R10+0xe000] ;  /* 0x00e000000acc783b */ /* 0x000fee0000004200 */
[-C--:B0-----:R-:W-:Y:S01]  /*5d00*/  HMMA.16816.F32 R4, R88, R190.reuse, R4 ;  /* 0x000000be5804723c */ /* 0x081fe20000001804 */
[----:B------:R-:W0:Y:S07]  /*5d10*/  LDSM.16.MT88.4 R88, [R162+0xe000] ;  /* 0x00e00000a258783b */ /* 0x000e2e0000004200 */
[-C--:B-1----:R-:W-:Y:S01]  /*5d20*/  HMMA.16816.F32 R84, R172, R190.reuse, R84 ;  /* 0x000000beac54723c */ /* 0x082fe20000001854 */
[----:B------:R-:W-:Y:S07]  /*5d30*/  LDSM.16.MT88.4 R172, [R2+0xe000] ;  /* 0x00e0000002ac783b */ /* 0x000fee0000004200 */
[----:B--2---:R-:W-:Y:S01]  /*5d40*/  HMMA.16816.F32 R188, R168, R190, R92 ;  /* 0x000000bea8bc723c */ /* 0x004fe2000000185c */
[----:B------:R-:W1:Y:S04]  /*5d50*/  LDSM.16.MT88.4 R92, [R9+0xe000] ;  /* 0x00e00000095c783b */ /* 0x000e680000004200 */
[----:B------:R-:W2:Y:S03]  /*5d60*/  LDSM.16.MT88.4 R168, [R162+0xe800] ;  /* 0x00e80000a2a8783b */ /* 0x000ea60000004200 */
[-C--:B0-----:R-:W-:Y:S01]  /*5d70*/  HMMA.16816.F32 R4, R88, R96.reuse, R4 ;  /* 0x000000605804723c */ /* 0x081fe20000001804 */
[----:B------:R-:W0:Y:S07]  /*5d80*/  LDSM.16.MT88.4 R88, [R10+0xe800] ;  /* 0x00e800000a58783b */ /* 0x000e2e0000004200 */
[-C--:B-1----:R-:W-:Y:S01]  /*5d90*/  HMMA.16816.F32 R84, R92, R96.reuse, R84 ;  /* 0x000000605c54723c */ /* 0x082fe20000001854 */
[----:B------:R-:W1:Y:S07]  /*5da0*/  LDSM.16.MT88.4 R92, [R9+0xe800] ;  /* 0x00e80000095c783b */ /* 0x000e6e0000004200 */
[-C--:B------:R-:W-:Y:S01]  /*5db0*/  HMMA.16816.F32 R80, R204, R96.reuse, R80 ;  /* 0x00000060cc50723c */ /* 0x080fe20000001850 */
[----:B------:R-:W3:Y:S07]  /*5dc0*/  LDSM.16.MT88.4 R204, [R2+0xe800] ;  /* 0x00e8000002cc783b */ /* 0x000eee0000004200 */
[----:B------:R-:W-:Y:S01]  /*5dd0*/  HMMA.16816.F32 R188, R172, R96, R188 ;  /* 0x00000060acbc723c */ /* 0x000fe200000018bc */
[----:B------:R-:W-:Y:S07]  /*5de0*/  LDSM.16.MT88.4 R172, [R162+0xf000] ;  /* 0x00f00000a2ac783b */ /* 0x000fee0000004200 */
[-C--:B--2---:R-:W-:Y:S01]  /*5df0*/  HMMA.16816.F32 R4, R168, R98.reuse, R4 ;  /* 0x00000062a804723c */ /* 0x084fe20000001804 */
[----:B------:R-:W-:Y:S07]  /*5e00*/  LDSM.16.MT88.4 R168, [R10+0xf000] ;  /* 0x00f000000aa8783b */ /* 0x000fee0000004200 */
[-C--:B0-----:R-:W-:Y:S01]  /*5e10*/  HMMA.16816.F32 R88, R88, R98.reuse, R80 ;  /* 0x000000625858723c */ /* 0x081fe20000001850 */
[----:B------:R-:W0:Y:S07]  /*5e20*/  LDSM.16.M88.4 R80, [R3+0x10380] ;  /* 0x010380000350783b */ /* 0x000e2e0000000200 */
[-C--:B-1----:R-:W-:Y:S01]  /*5e30*/  HMMA.16816.F32 R84, R92, R98.reuse, R84 ;  /* 0x000000625c54723c */ /* 0x082fe20000001854 */
[----:B------:R-:W1:Y:S07]  /*5e40*/  LDSM.16.MT88.4 R92, [R9+0xf000] ;  /* 0x00f00000095c783b */ /* 0x000e6e0000004200 */
[----:B---3--:R-:W-:Y:S01]  /*5e50*/  HMMA.16816.F32 R96, R204, R98, R188 ;  /* 0x00000062cc60723c */ /* 0x008fe200000018bc */
[----:B------:R-:W2:Y:S04]  /*5e60*/  LDSM.16.MT88.4 R204, [R2+0xf000] ;  /* 0x00f0000002cc783b */ /* 0x000ea80000004200 */
[----:B------:R-:W3:Y:S03]  /*5e70*/  LDSM.16.MT88.4 R188, [R162+0xf800] ;  /* 0x00f80000a2bc783b */ /* 0x000ee60000004200 */
[-C--:B0-----:R-:W-:Y:S01]  /*5e80*/  HMMA.16816.F32 R4, R172, R80.reuse, R4 ;  /* 0x00000050ac04723c */ /* 0x081fe20000001804 */
[----:B------:R-:W0:Y:S07]  /*5e90*/  LDSM.16.MT88.4 R172, [R10+0xf800] ;  /* 0x00f800000aac783b */ /* 0x000e2e0000004200 */
[-C--:B------:R-:W-:Y:S01]  /*5ea0*/  HMMA.16816.F32 R88, R168, R80.reuse, R88 ;  /* 0x00000050a858723c */ /* 0x080fe20000001858 */
[----:B------:R-:W4:Y:S07]  /*5eb0*/  LDSM.16.MT88.4 R168, [R9+0xf800] ;  /* 0x00f8000009a8783b */ /* 0x000f2e0000004200 */
[-C--:B-1----:R-:W-:Y:S01]  /*5ec0*/  HMMA.16816.F32 R84, R92, R80.reuse, R84 ;  /* 0x000000505c54723c */ /* 0x082fe20000001854 */
[----:B------:R-:W1:Y:S07]  /*5ed0*/  LDSM.16.MT88.4 R92, [R2+0xf800] ;  /* 0x00f80000025c783b */ /* 0x000e6e0000004200 */
[----:B--2---:R-:W-:Y:S01]  /*5ee0*/  HMMA.16816.F32 R96, R204, R80, R96 ;  /* 0x00000050cc60723c */ /* 0x004fe20000001860 */
[----:B------:R-:W2:Y:S04]  /*5ef0*/  S2R R183, SR_TID.X ;  /* 0x0000000000b77919 */ /* 0x000ea80000002100 */
[----:B------:R-:W5:Y:S03]  /*5f00*/  LDL.64 R206, [R1+0x58] ;  /* 0x0000580001ce7983 */ /* 0x000f660000100a00 */
[-C--:B---3--:R-:W-:Y:S08]  /*5f10*/  HMMA.16816.F32 R4, R188, R82.reuse, R4 ;  /* 0x00000052bc04723c */ /* 0x088ff00000001804 */
[-C--:B0-----:R-:W-:Y:S01]  /*5f20*/  HMMA.16816.F32 R88, R172, R82.reuse, R88 ;  /* 0x00000052ac58723c */ /* 0x081fe20000001858 */
[----:B------:R-:W3:Y:S04]  /*5f30*/  LDL.64 R172, [R1+0x60] ;  /* 0x0000600001ac7983 */ /* 0x000ee80000100a00 */
[----:B------:R-:W3:Y:S03]  /*5f40*/  LDL.64 R174, [R1+0x68] ;  /* 0x0000680001ae7983 */ /* 0x000ee60000100a00 */
[-C--:B----4-:R-:W-:Y:S08]  /*5f50*/  HMMA.16816.F32 R84, R168, R82.reuse, R84 ;  /* 0x00000052a854723c */ /* 0x090ff00000001854 */
[----:B-1----:R-:W-:Y:S01]  /*5f60*/  HMMA.16816.F32 R80, R92, R82, R96 ;  /* 0x000000525c50723c */ /* 0x002fe20000001860 */
[----:B------:R-:W-:-:S02]  /*5f70*/  FMUL R8, R5, c[0x0][0x188] ;  /* 0x0000620005087a20 */ /* 0x000fc40000400000 */
[----:B------:R-:W-:Y:S02]  /*5f80*/  FMUL R168, R6, c[0x0][0x188] ;  /* 0x0000620006a87a20 */ /* 0x000fe40000400000 */
[----:B------:R-:W-:Y:S02]  /*5f90*/  FMUL R3, R7, c[0x0][0x188] ;  /* 0x0000620007037a20 */ /* 0x000fe40000400000 */
[----:B------:R-:W-:Y:S02]  /*5fa0*/  FMUL R99, R4, c[0x0][0x188] ;  /* 0x0000620004637a20 */ /* 0x000fe40000400000 */
[----:B------:R-:W-:Y:S02]  /*5fb0*/  FMUL R97, R88, c[0x0][0x188] ;  /* 0x0000620058617a20 */ /* 0x000fe40000400000 */
[----:B------:R-:W-:Y:S01]  /*5fc0*/  FMUL R2, R89, c[0x0][0x188] ;  /* 0x0000620059027a20 */ /* 0x000fe20000400000 */
[----:B------:R-:W-:Y:S01]  /*5fd0*/  FMNMX R99, R99, R8, !PT ;  /* 0x0000000863637209 */ /* 0x000fe20007800000 */
[----:B------:R-:W-:Y:S01]  /*5fe0*/  FMUL R96, R90, c[0x0][0x188] ;  /* 0x000062005a607a20 */ /* 0x000fe20000400000 */
[----:B------:R-:W-:Y:S01]  /*5ff0*/  FMNMX R168, R168, R3, !PT ;  /* 0x00000003a8a87209 */ /* 0x000fe20007800000 */
[----:B------:R-:W-:Y:S01]  /*6000*/  FMUL R10, R91, c[0x0][0x188] ;  /* 0x000062005b0a7a20 */ /* 0x000fe20000400000 */
[----:B------:R-:W-:Y:S01]  /*6010*/  FMNMX R97, R97, R2, !PT ;  /* 0x0000000261617209 */ /* 0x000fe20007800000 */
[----:B------:R-:W-:-:S02]  /*6020*/  FMUL R95, R84, c[0x0][0x188] ;  /* 0x00006200545f7a20 */ /* 0x000fc40000400000 */
[----:B------:R-:W-:Y:S02]  /*6030*/  FMUL R9, R85, c[0x0][0x188] ;  /* 0x0000620055097a20 */ /* 0x000fe40000400000 */
[----:B------:R-:W-:Y:S02]  /*6040*/  FMUL R94, R86, c[0x0][0x188] ;  /* 0x00006200565e7a20 */ /* 0x000fe40000400000 */
[----:B------:R-:W-:Y:S02]  /*6050*/  FMUL R8, R87, c[0x0][0x188] ;  /* 0x0000620057087a20 */ /* 0x000fe40000400000 */
[----:B------:R-:W-:Y:S02]  /*6060*/  FMUL R93, R80, c[0x0][0x188] ;  /* 0x00006200505d7a20 */ /* 0x000fe40000400000 */
[----:B------:R-:W-:Y:S02]  /*6070*/  FMUL R3, R81, c[0x0][0x188] ;  /* 0x0000620051037a20 */ /* 0x000fe40000400000 */
[----:B------:R-:W-:-:S02]  /*6080*/  FMUL R92, R82, c[0x0][0x188] ;  /* 0x00006200525c7a20 */ /* 0x000fc40000400000 */
[----:B------:R-:W-:Y:S01]  /*6090*/  FMUL R2, R83, c[0x0][0x188] ;  /* 0x0000620053027a20 */ /* 0x000fe20000400000 */
[----:B------:R-:W-:Y:S02]  /*60a0*/  FMNMX R96, R96, R10, !PT ;  /* 0x0000000a60607209 */ /* 0x000fe40007800000 */
[----:B------:R-:W-:Y:S02]  /*60b0*/  FMNMX R95, R95, R9, !PT ;  /* 0x000000095f5f7209 */ /* 0x000fe40007800000 */
[----:B------:R-:W-:Y:S02]  /*60c0*/  FMNMX R94, R94, R8, !PT ;  /* 0x000000085e5e7209 */ /* 0x000fe40007800000 */
[----:B------:R-:W-:Y:S02]  /*60d0*/  FMNMX R93, R93, R3, !PT ;  /* 0x000000035d5d7209 */ /* 0x000fe40007800000 */
[----:B------:R-:W-:Y:S01]  /*60e0*/  FMNMX R92, R92, R2, !PT ;  /* 0x000000025c5c7209 */ /* 0x000fe20007800000 */
[----:B------:R-:W0:Y:S04]  /*60f0*/  SHFL.BFLY PT, R169, R99, 0x2, 0x1f ;  /* 0x0c401f0063a97f89 */ /* 0x000e2800000e0000 */
[----:B------:R-:W1:Y:S04]  /*6100*/  SHFL.BFLY PT, R170, R168, 0x2, 0x1f ;  /* 0x0c401f00a8aa7f89 */ /* 0x000e6800000e0000 */
[----:B------:R-:W4:Y:S04]  /*6110*/  SHFL.BFLY PT, R98, R97, 0x2, 0x1f ;  /* 0x0c401f0061627f89 */ /* 0x000f2800000e0000 */
[----:B------:R-:W2:Y:S04]  /*6120*/  SHFL.BFLY PT, R8, R96, 0x2, 0x1f ;  /* 0x0c401f0060087f89 */ /* 0x000ea800000e0000 */
[----:B------:R-:W2:Y:S04]  /*6130*/  SHFL.BFLY PT, R9, R95, 0x2, 0x1f ;  /* 0x0c401f005f097f89 */ /* 0x000ea800000e0000 */
[----:B------:R-:W2:Y:S04]  /*6140*/  SHFL.BFLY PT, R10, R94, 0x2, 0x1f ;  /* 0x0c401f005e0a7f89 */ /* 0x000ea800000e0000 */
[----:B------:R-:W2:Y:S04]  /*6150*/  SHFL.BFLY PT, R2, R93, 0x2, 0x1f ;  /* 0x0c401f005d027f89 */ /* 0x000ea800000e0000 */
[----:B------:R-:W2:Y:S01]  /*6160*/  SHFL.BFLY PT, R3, R92, 0x2, 0x1f ;  /* 0x0c401f005c037f89 */ /* 0x000ea200000e0000 */
[----:B0-----:R-:W-:-:S02]  /*6170*/  FMNMX R169, R99, R169, !PT ;  /* 0x000000a963a97209 */ /* 0x001fc40007800000 */
[----:B-1----:R-:W-:Y:S02]  /*6180*/  FMNMX R170, R168, R170, !PT ;  /* 0x000000aaa8aa7209 */ /* 0x002fe40007800000 */
[----:B----4-:R-:W-:Y:S02]  /*6190*/  FMNMX R98, R97, R98, !PT ;  /* 0x0000006261627209 */ /* 0x010fe40007800000 */
[----:B--2---:R-:W-:Y:S02]  /*61a0*/  FMNMX R8, R96, R8, !PT ;  /* 0x0000000860087209 */ /* 0x004fe40007800000 */
[----:B------:R-:W-:Y:S02]  /*61b0*/  FMNMX R9, R95, R9, !PT ;  /* 0x000000095f097209 */ /* 0x000fe40007800000 */
[----:B------:R-:W-:Y:S02]  /*61c0*/  FMNMX R10, R94, R10, !PT ;  /* 0x0000000a5e0a7209 */ /* 0x000fe40007800000 */
[----:B------:R-:W-:-:S02]  /*61d0*/  FMNMX R2, R93, R2, !PT ;  /* 0x000000025d027209 */ /* 0x000fc40007800000 */
[----:B------:R-:W-:Y:S01]  /*61e0*/  FMNMX R3, R92, R3, !PT ;  /* 0x000000035c037209 */ /* 0x000fe20007800000 */
[----:B------:R-:W-:Y:S04]  /*61f0*/  SHFL.BFLY PT, R93, R170, 0x1, 0x1f ;  /* 0x0c201f00aa5d7f89 */ /* 0x000fe800000e0000 */
[----:B------:R-:W0:Y:S04]  /*6200*/  SHFL.BFLY PT, R92, R169, 0x1, 0x1f ;  /* 0x0c201f00a95c7f89 */ /* 0x000e2800000e0000 */
[----:B------:R-:W1:Y:S04]  /*6210*/  SHFL.BFLY PT, R94, R98, 0x1, 0x1f ;  /* 0x0c201f00625e7f89 */ /* 0x000e6800000e0000 */
[----:B------:R-:W2:Y:S04]  /*6220*/  SHFL.BFLY PT, R95, R8, 0x1, 0x1f ;  /* 0x0c201f00085f7f89 */ /* 0x000ea800000e0000 */
[----:B------:R-:W4:Y:S04]  /*6230*/  SHFL.BFLY PT, R96, R9, 0x1, 0x1f ;  /* 0x0c201f0009607f89 */ /* 0x000f2800000e0000 */
[----:B------:R-:W4:Y:S04]  /*6240*/  SHFL.BFLY PT, R97, R10, 0x1, 0x1f ;  /* 0x0c201f000a617f89 */ /* 0x000f2800000e0000 */
[----:B------:R-:W4:Y:S04]  /*6250*/  SHFL.BFLY PT, R99, R2, 0x1, 0x1f ;  /* 0x0c201f0002637f89 */ /* 0x000f2800000e0000 */
[----:B------:R-:W4:Y:S01]  /*6260*/  SHFL.BFLY PT, R168, R3, 0x1, 0x1f ;  /* 0x0c201f0003a87f89 */ /* 0x000f2200000e0000 */
[----:B0-----:R-:W-:-:S03]  /*6270*/  FMNMX R92, R169, R92, !PT ;  /* 0x0000005ca95c7209 */ /* 0x001fc60007800000 */
[----:B------:R-:W-:Y:S01]  /*6280*/  BAR.SYNC.DEFER_BLOCKING 0x0 ;  /* 0x0000000000007b1d */ /* 0x000fe20000010000 */
[----:B------:R-:W-:Y:S02]  /*6290*/  FMNMX R93, R170, R93, !PT ;  /* 0x0000005daa5d7209 */ /* 0x000fe40007800000 */
[----:B-1----:R-:W-:Y:S02]  /*62a0*/  FMNMX R94, R98, R94, !PT ;  /* 0x0000005e625e7209 */ /* 0x002fe40007800000 */
[----:B--2---:R-:W-:Y:S01]  /*62b0*/  FMNMX R95, R8, R95, !PT ;  /* 0x0000005f085f7209 */ /* 0x004fe20007800000 */
[----:B------:R-:W2:Y:S01]  /*62c0*/  LDL.64 R170, [R1+0x78] ;  /* 0x0000780001aa7983 */ /* 0x000ea20000100a00 */
[----:B----4-:R-:W-:Y:S02]  /*62d0*/  FMNMX R96, R9, R96, !PT ;  /* 0x0000006009607209 */ /* 0x010fe40007800000 */
[----:B------:R-:W-:Y:S02]  /*62e0*/  FMNMX R97, R10, R97, !PT ;  /* 0x000000610a617209 */ /* 0x000fe40007800000 */
[----:B------:R-:W-:-:S02]  /*62f0*/  FMNMX R99, R2, R99, !PT ;  /* 0x0000006302637209 */ /* 0x000fc40007800000 */
[----:B------:R-:W-:Y:S01]  /*6300*/  FMNMX R168, R3, R168, !PT ;  /* 0x000000a803a87209 */ /* 0x000fe20007800000 */
[----:B------:R-:W-:Y:S04]  /*6310*/  @P0 STS [R180+0x10000], R92 ;  /* 0x0100005cb4000388 */ /* 0x000fe80000000800 */
[----:B------:R-:W-:Y:S04]  /*6320*/  @P0 STS [R180+0x10040], R93 ;  /* 0x0100405db4000388 */ /* 0x000fe80000000800 */
[----:B------:R-:W-:Y:S04]  /*6330*/  @P0 STS [R180+0x10080], R94 ;  /* 0x0100805eb4000388 */ /* 0x000fe80000000800 */
[----:B------:R-:W-:Y:S04]  /*6340*/  @P0 STS [R180+0x100c0], R95 ;  /* 0x0100c05fb4000388 */ /* 0x000fe80000000800 */
[----:B------:R-:W-:Y:S04]  /*6350*/  @P0 STS [R180+0x10100], R96 ;  /* 0x01010060b4000388 */ /* 0x000fe80000000800 */
[----:B------:R0:W-:Y:S04]  /*6360*/  @P0 STS [R180+0x10140], R97 ;  /* 0x01014061b4000388 */ /* 0x0001e80000000800 */
[----:B------:R1:W-:Y:S04]  /*6370*/  @P0 STS [R180+0x10180], R99 ;  /* 0x01018063b4000388 */ /* 0x0003e80000000800 */
[----:B------:R4:W-:Y:S01]  /*6380*/  @P0 STS [R180+0x101c0], R168 ;  /* 0x0101c0a8b4000388 */ /* 0x0009e20000000800 */
[----:B------:R-:W-:-:S03]  /*6390*/  LOP3.LUT R187, R183, 0xff, RZ, 0xc0, !PT ;  /* 0x000000ffb7bb7812 */ /* 0x000fc600078ec0ff */
[----:B------:R-:W-:Y:S06]  /*63a0*/  BAR.SYNC.DEFER_BLOCKING 0x0 ;  /* 0x0000000000007b1d */ /* 0x000fec0000010000 */
[----:B0-----:R-:W2:Y:S04]  /*63b0*/  LDL.64 R96, [R1+0x70] ;  /* 0x0000700001607983 */ /* 0x001ea80000100a00 */
[----:B-1----:R-:W2:Y:S04]  /*63c0*/  LDL.64 R98, [R1+0x48] ;  /* 0x0000480001627983 */ /* 0x002ea80000100a00 */
[----:B----4-:R-:W4:Y:S04]  /*63d0*/  LDL.64 R168, [R1+0x8] ;  /* 0x0000080001a87983 */ /* 0x010f280000100a00 */
[----:B------:R-:W0:Y:S04]  /*63e0*/  @!P2 LDS R210, [R187.X4+0x10000] ;  /* 0x01000000bbd2a984 */ /* 0x000e280000004800 */
[----:B0-----:R-:W0:Y:S02]  /*63f0*/  SHFL.BFLY PT, R2, R210, 0x1, 0x1f ;  /* 0x0c201f00d2027f89 */ /* 0x001e2400000e0000 */
[----:B0-----:R-:W-:-:S05]  /*6400*/  FMNMX R2, R210, R2, !PT ;  /* 0x00000002d2027209 */ /* 0x001fca0007800000 */
[----:B------:R-:W-:Y:S04]  /*6410*/  @P1 STS [R187.X4+0x10000], R2 ;  /* 0x01000002bb001388 */ /* 0x000fe80000004800 */
[----:B------:R-:W-:Y:S06]  /*6420*/  BAR.SYNC.DEFER_BLOCKING 0x0 ;  /* 0x0000000000007b1d */ /* 0x000fec0000010000 */
[----:B------:R-:W0:Y:S04]  /*6430*/  LDS R2, [R252+0x10000] ;  /* 0x01000000fc027984 */ /* 0x000e280000000800 */
[----:B------:R-:W1:Y:S04]  /*6440*/  LDS R3, [R252+0x10040] ;  /* 0x01004000fc037984 */ /* 0x000e680000000800 */
[----:B------:R-:W-:Y:S04]  /*6450*/  LDS R9, [R252+0x100c0] ;  /* 0x0100c000fc097984 */ /* 0x000fe80000000800 */
[----:B------:R-:W3:Y:S04]  /*6460*/  LDS R8, [R252+0x10080] ;  /* 0x01008000fc087984 */ /* 0x000ee80000000800 */
[----:B------:R-:W3:Y:S01]  /*6470*/  LDS R10, [R252+0x10100] ;  /* 0x01010000fc0a7984 */ /* 0x000ee20000000800 */
[----:B0-----:R-:W-:-:S05]  /*6480*/  FMNMX R2, R2, R186, !PT ;  /* 0x000000ba02027209 */ /* 0x001fca0007800000 */
[----:B------:R-:W-:Y:S01]  /*6490*/  FFMA R5, R5, c[0x0][0x188], -R2 ;  /* 0x0000620005057a23 */ /* 0x000fe20000000802 */
[----:B-1----:R-:W-:-:S03]  /*64a0*/  FMNMX R3, R3, R200, !PT ;  /* 0x000000c803037209 */ /* 0x002fc60007800000 */
[----:B------:R-:W-:-:S04]  /*64b0*/  FMUL R5, R5, 1.4426950216293334961 ;  /* 0x3fb8aa3b05057820 */ /* 0x000fc80000400000 */
[----:B------:R0:W-:Y:S02]  /*64c0*/  MUFU.EX2 R188, R5 ;  /* 0x0000000500bc7308 */ /* 0x0001e40000000800 */
[----:B0-----:R-:W-:Y:S02]  /*64d0*/  FFMA R5, R7, c[0x0][0x188], -R3 ;  /* 0x0000620007057a23 */ /* 0x001fe40000000803 */
[----:B------:R-:W-:Y:S01]  /*64e0*/  FFMA R184, R4, c[0x0][0x188], -R2 ;  /* 0x0000620004b87a23 */ /* 0x000fe20000000802 */
[----:B------:R-:W0:Y:S01]  /*64f0*/  LDS R7, [R252+0x10140] ;  /* 0x01014000fc077984 */ /* 0x000e220000000800 */
[----:B------:R-:W-:Y:S01]  /*6500*/  FMUL R5, R5, 1.4426950216293334961 ;  /* 0x3fb8aa3b05057820 */ /* 0x000fe20000400000 */
[----:B---3--:R-:W-:Y:S02]  /*6510*/  FMNMX R4, R8, R196, !PT ;  /* 0x000000c408047209 */ /* 0x008fe40007800000 */
[----:B------:R-:W1:Y:S01]  /*6520*/  LDS R8, [R252+0x10180] ;  /* 0x01018000fc087984 */ /* 0x000e620000000800 */
[----:B------:R3:W-:Y:S02]  /*6530*/  MUFU.EX2 R190, R5 ;  /* 0x0000000500be7308 */ /* 0x0007e40000000800 */
[----:B---3--:R-:W-:-:S02]  /*6540*/  FMNMX R5, R9, R195, !PT ;  /* 0x000000c309057209 */ /* 0x008fc40007800000 */
[----:B------:R-:W3:Y:S01]  /*6550*/  LDS R9, [R252+0x101c0] ;  /* 0x0101c000fc097984 */ /* 0x000ee20000000800 */
[----:B------:R-:W-:-:S04]  /*6560*/  FFMA R6, R6, c[0x0][0x188], -R3 ;  /* 0x0000620006067a23 */ /* 0x000fc80000000803 */
[----:B------:R-:W-:-:S04]  /*6570*/  FMUL R6, R6, 1.4426950216293334961 ;  /* 0x3fb8aa3b06067820 */ /* 0x000fc80000400000 */
[----:B------:R5:W-:Y:S01]  /*6580*/  MUFU.EX2 R189, R6 ;  /* 0x0000000600bd7308 */ /* 0x000be20000000800 */
[--C-:B------:R-:W-:Y:S02]  /*6590*/  FFMA R205, R90, c[0x0][0x188], -R5.reuse ;  /* 0x000062005acd7a23 */ /* 0x100fe40000000805 */
[--C-:B------:R-:W-:Y:S01]  /*65a0*/  FFMA R88, R88, c[0x0][0x188], -R4.reuse ;  /* 0x0000620058587a23 */ /* 0x100fe20000000804 */
[----:B-----5:R-:W-:Y:S01]  /*65b0*/  FMNMX R6, R10, R11, !PT ;  /* 0x0000000b0a067209 */ /* 0x020fe20007800000 */
[----:B------:R-:W-:Y:S01]  /*65c0*/  FFMA R89, R89, c[0x0][0x188], -R4 ;  /* 0x0000620059597a23 */ /* 0x000fe20000000804 */
[----:B0-----:R-:W-:Y:S02]  /*65d0*/  FMNMX R7, R7, R185, !PT ;  /* 0x000000b907077209 */ /* 0x001fe40007800000 */
[----:B-1----:R-:W-:Y:S01]  /*65e0*/  FMNMX R8, R8, R182, !PT ;  /* 0x000000b608087209 */ /* 0x002fe20007800000 */
[----:B------:R-:W-:Y:S02]  /*65f0*/  FFMA R91, R91, c[0x0][0x188], -R5 ;  /* 0x000062005b5b7a23 */ /* 0x000fe40000000805 */
[----:B------:R-:W-:-:S02]  /*6600*/  FFMA R84, R84, c[0x0][0x188], -R6 ;  /* 0x0000620054547a23 */ /* 0x000fc40000000806 */
[----:B------:R-:W-:Y:S01]  /*6610*/  FFMA R85, R85, c[0x0][0x188], -R6 ;  /* 0x0000620055557a23 */ /* 0x000fe20000000806 */
[----:B---3--:R-:W-:Y:S01]  /*6620*/  FMNMX R9, R9, R208, !PT ;  /* 0x000000d009097209 */ /* 0x008fe20007800000 */
[--C-:B------:R-:W-:Y:S02]  /*6630*/  FFMA R86, R86, c[0x0][0x188], -R7.reuse ;  /* 0x0000620056567a23 */ /* 0x100fe40000000807 */
[----:B------:R-:W-:Y:S02]  /*6640*/  FFMA R87, R87, c[0x0][0x188], -R7 ;  /* 0x0000620057577a23 */ /* 0x000fe40000000807 */
[----:B------:R-:W-:Y:S02]  /*6650*/  FFMA R82, R82, c[0x0][0x188], -R9 ;  /* 0x0000620052527a23 */ /* 0x000fe40000000809 */
[--C-:B------:R-:W-:Y:S02]  /*6660*/  FFMA R80, R80, c[0x0][0x188], -R8.reuse ;  /* 0x0000620050507a23 */ /* 0x100fe40000000808 */
[----:B------:R-:W-:-:S02]  /*6670*/  FFMA R81, R81, c[0x0][0x188], -R8 ;  /* 0x0000620051517a23 */ /* 0x000fc40000000808 */
[----:B------:R-:W-:Y:S02]  /*6680*/  FFMA R83, R83, c[0x0][0x188], -R9 ;  /* 0x0000620053537a23 */ /* 0x000fe40000000809 */
[----:B------:R-:W-:Y:S02]  /*6690*/  FMUL R184, R184, 1.4426950216293334961 ;  /* 0x3fb8aa3bb8b87820 */ /* 0x000fe40000400000 */
[----:B------:R-:W-:Y:S02]  /*66a0*/  FMUL R205, R205, 1.4426950216293334961 ;  /* 0x3fb8aa3bcdcd7820 */ /* 0x000fe40000400000 */
[----:B------:R-:W-:Y:S02]  /*66b0*/  FMUL R10, R82, 1.4426950216293334961 ;  /* 0x3fb8aa3b520a7820 */ /* 0x000fe40000400000 */
[----:B------:R-:W-:Y:S02]  /*66c0*/  FMUL R88, R88, 1.4426950216293334961 ;  /* 0x3fb8aa3b58587820 */ /* 0x000fe40000400000 */
[----:B------:R-:W-:-:S02]  /*66d0*/  FMUL R89, R89, 1.4426950216293334961 ;  /* 0x3fb8aa3b59597820 */ /* 0x000fc40000400000 */
[----:B------:R-:W-:Y:S02]  /*66e0*/  FMUL R91, R91, 1.4426950216293334961 ;  /* 0x3fb8aa3b5b5b7820 */ /* 0x000fe40000400000 */
[----:B------:R-:W-:Y:S02]  /*66f0*/  FMUL R84, R84, 1.4426950216293334961 ;  /* 0x3fb8aa3b54547820 */ /* 0x000fe40000400000 */
[----:B------:R-:W-:Y:S02]  /*6700*/  FMUL R85, R85, 1.4426950216293334961 ;  /* 0x3fb8aa3b55557820 */ /* 0x000fe40000400000 */
[----:B------:R-:W-:Y:S02]  /*6710*/  FMUL R86, R86, 1.4426950216293334961 ;  /* 0x3fb8aa3b56567820 */ /* 0x000fe40000400000 */
[----:B------:R-:W-:Y:S02]  /*6720*/  FMUL R87, R87, 1.4426950216293334961 ;  /* 0x3fb8aa3b57577820 */ /* 0x000fe40000400000 */
[----:B------:R-:W-:-:S02]  /*6730*/  FMUL R80, R80, 1.4426950216293334961 ;  /* 0x3fb8aa3b50507820 */ /* 0x000fc40000400000 */
[----:B------:R-:W-:Y:S02]  /*6740*/  FMUL R81, R81, 1.4426950216293334961 ;  /* 0x3fb8aa3b51517820 */ /* 0x000fe40000400000 */
[----:B------:R-:W-:Y:S01]  /*6750*/  FMUL R83, R83, 1.4426950216293334961 ;  /* 0x3fb8aa3b53537820 */ /* 0x000fe20000400000 */
[----:B------:R-:W0:Y:S08]  /*6760*/  MUFU.EX2 R184, R184 ;  /* 0x000000b800b87308 */ /* 0x000e300000000800 */
[----:B------:R-:W-:Y:S08]  /*6770*/  MUFU.EX2 R191, R88 ;  /* 0x0000005800bf7308 */ /* 0x000ff00000000800 */
[----:B------:R-:W1:Y:S08]  /*6780*/  MUFU.EX2 R194, R89 ;  /* 0x0000005900c27308 */ /* 0x000e700000000800 */
[----:B------:R-:W-:Y:S08]  /*6790*/  MUFU.EX2 R205, R205 ;  /* 0x000000cd00cd7308 */ /* 0x000ff00000000800 */
[----:B------:R-:W3:Y:S08]  /*67a0*/  MUFU.EX2 R204, R91 ;  /* 0x0000005b00cc7308 */ /* 0x000ef00000000800 */
[----:B------:R-:W-:Y:S08]  /*67b0*/  MUFU.EX2 R203, R84 ;  /* 0x0000005400cb7308 */ /* 0x000ff00000000800 */
[----:B------:R-:W5:Y:S08]  /*67c0*/  MUFU.EX2 R202, R85 ;  /* 0x0000005500ca7308 */ /* 0x000f700000000800 */
[----:B------:R-:W-:Y:S08]  /*67d0*/  MUFU.EX2 R201, R86 ;  /* 0x0000005600c97308 */ /* 0x000ff00000000800 */
[----:B------:R-:W0:Y:S08]  /*67e0*/  MUFU.EX2 R199, R87 ;  /* 0x0000005700c77308 */ /* 0x000e300000000800 */
[----:B------:R-:W-:Y:S08]  /*67f0*/  MUFU.EX2 R198, R80 ;  /* 0x0000005000c67308 */ /* 0x000ff00000000800 */
[----:B------:R-:W0:Y:S08]  /*6800*/  MUFU.EX2 R197, R81 ;  /* 0x0000005100c57308 */ /* 0x000e300000000800 */
[----:B------:R-:W-:Y:S08]  /*6810*/  MUFU.EX2 R10, R10 ;  /* 0x0000000a000a7308 */ /* 0x000ff00000000800 */
[----:B------:R-:W2:Y:S01]  /*6820*/  MUFU.EX2 R183, R83 ;  /* 0x0000005300b77308 */ /* 0x000ea20000000800 */
[----:B0-----:R-:W-:-:S02]  /*6830*/  FADD R92, R184, R188 ;  /* 0x000000bcb85c7221 */ /* 0x001fc40000000000 */
[----:B------:R-:W-:Y:S02]  /*6840*/  FADD R93, R189, R190 ;  /* 0x000000bebd5d7221 */ /* 0x000fe40000000000 */
[----:B-1----:R-:W-:Y:S02]  /*6850*/  FADD R90, R191, R194 ;  /* 0x000000c2bf5a7221 */ /* 0x002fe40000000000 */
[----:B---3--:R-:W-:Y:S02]  /*6860*/  FADD R89, R205, R204 ;  /* 0x000000cccd597221 */ /* 0x008fe40000000000 */
[----:B-----5:R-:W-:Y:S02]  /*6870*/  FADD R88, R203, R202 ;  /* 0x000000cacb587221 */ /* 0x020fe40000000000 */
[----:B------:R-:W-:Y:S02]  /*6880*/  FADD R87, R201, R199 ;  /* 0x000000c7c9577221 */ /* 0x000fe40000000000 */
[----:B------:R-:W-:-:S02]  /*6890*/  FADD R86, R198, R197 ;  /* 0x000000c5c6567221 */ /* 0x000fc40000000000 */
[----:B--2---:R-:W-:Y:S01]  /*68a0*/  FADD R85, R10, R183 ;  /* 0x000000b70a557221 */ /* 0x004fe20000000000 */
[----:B------:R-:W0:Y:S04]  /*68b0*/  SHFL.BFLY PT, R94, R92, 0x2, 0x1f ;  /* 0x0c401f005c5e7f89 */ /* 0x000e2800000e0000 */
[----:B------:R-:W1:Y:S04]  /*68c0*/  SHFL.BFLY PT, R95, R93, 0x2, 0x1f ;  /* 0x0c401f005d5f7f89 */ /* 0x000e6800000e0000 */
[----:B------:R-:W2:Y:S04]  /*68d0*/  SHFL.BFLY PT, R91, R90, 0x2, 0x1f ;  /* 0x0c401f005a5b7f89 */ /* 0x000ea800000e0000 */
[----:B------:R-:W3:Y:S04]  /*68e0*/  SHFL.BFLY PT, R82, R89, 0x2, 0x1f ;  /* 0x0c401f0059527f89 */ /* 0x000ee800000e0000 */
[----:B------:R-:W5:Y:S04]  /*68f0*/  SHFL.BFLY PT, R83, R88, 0x2, 0x1f ;  /* 0x0c401f0058537f89 */ /* 0x000f6800000e0000 */
[----:B------:R-:W4:Y:S04]  /*6900*/  SHFL.BFLY PT, R84, R87, 0x2, 0x1f ;  /* 0x0c401f0057547f89 */ /* 0x000f2800000e0000 */
[----:B------:R-:W4:Y:S04]  /*6910*/  SHFL.BFLY PT, R80, R86, 0x2, 0x1f ;  /* 0x0c401f0056507f89 */ /* 0x000f2800000e0000 */
[----:B------:R-:W4:Y:S01]  /*6920*/  SHFL.BFLY PT, R81, R85, 0x2, 0x1f ;  /* 0x0c401f0055517f89 */ /* 0x000f2200000e0000 */
[----:B0-----:R-:W-:-:S02]  /*6930*/  FADD R94, R92, R94 ;  /* 0x0000005e5c5e7221 */ /* 0x001fc40000000000 */
[----:B-1----:R-:W-:Y:S02]  /*6940*/  FADD R95, R93, R95 ;  /* 0x0000005f5d5f7221 */ /* 0x002fe40000000000 */
[----:B--2---:R-:W-:Y:S02]  /*6950*/  FADD R91, R90, R91 ;  /* 0x0000005b5a5b7221 */ /* 0x004fe40000000000 */
[----:B---3--:R-:W-:Y:S02]  /*6960*/  FADD R82, R89, R82 ;  /* 0x0000005259527221 */ /* 0x008fe40000000000 */
[----:B-----5:R-:W-:Y:S02]  /*6970*/  FADD R83, R88, R83 ;  /* 0x0000005358537221 */ /* 0x020fe40000000000 */
[----:B----4-:R-:W-:Y:S02]  /*6980*/  FADD R84, R87, R84 ;  /* 0x0000005457547221 */ /* 0x010fe40000000000 */
[----:B------:R-:W-:-:S02]  /*6990*/  FADD R80, R86, R80 ;  /* 0x0000005056507221 */ /* 0x000fc40000000000 */
[----:B------:R-:W-:Y:S01]  /*69a0*/  FADD R81, R85, R81 ;  /* 0x0000005155517221 */ /* 0x000fe20000000000 */
[----:B------:R-:W-:Y:S04]  /*69b0*/  SHFL.BFLY PT, R86, R95, 0x1, 0x1f ;  /* 0x0c201f005f567f89 */ /* 0x000fe800000e0000 */
[----:B------:R-:W0:Y:S04]  /*69c0*/  SHFL.BFLY PT, R85, R94, 0x1, 0x1f ;  /* 0x0c201f005e557f89 */ /* 0x000e2800000e0000 */
[----:B------:R-:W1:Y:S04]  /*69d0*/  SHFL.BFLY PT, R87, R91, 0x1, 0x1f ;  /* 0x0c201f005b577f89 */ /* 0x000e6800000e0000 */
[----:B------:R-:W2:Y:S04]  /*69e0*/  SHFL.BFLY PT, R88, R82, 0x1, 0x1f ;  /* 0x0c201f0052587f89 */ /* 0x000ea800000e0000 */
[----:B------:R-:W3:Y:S04]  /*69f0*/  SHFL.BFLY PT, R89, R83, 0x1, 0x1f ;  /* 0x0c201f0053597f89 */ /* 0x000ee800000e0000 */
[----:B------:R-:W4:Y:S04]  /*6a00*/  SHFL.BFLY PT, R90, R84, 0x1, 0x1f ;  /* 0x0c201f00545a7f89 */ /* 0x000f2800000e0000 */
[----:B------:R-:W5:Y:S04]  /*6a10*/  SHFL.BFLY PT, R92, R80, 0x1, 0x1f ;  /* 0x0c201f00505c7f89 */ /* 0x000f6800000e0000 */
[----:B------:R-:W5:Y:S01]  /*6a20*/  SHFL.BFLY PT, R93, R81, 0x1, 0x1f ;  /* 0x0c201f00515d7f89 */ /* 0x000f6200000e0000 */
[----:B0-----:R-:W-:-:S03]  /*6a30*/  FADD R85, R94, R85 ;  /* 0x000000555e557221 */ /* 0x001fc60000000000 */
[----:B------:R-:W-:Y:S01]  /*6a40*/  BAR.SYNC.DEFER_BLOCKING 0x0 ;  /* 0x0000000000007b1d */ /* 0x000fe20000010000 */
[----:B------:R-:W-:Y:S02]  /*6a50*/  FADD R86, R95, R86 ;  /* 0x000000565f567221 */ /* 0x000fe40000000000 */
[----:B-1----:R-:W-:Y:S02]  /*6a60*/  FADD R87, R91, R87 ;  /* 0x000000575b577221 */ /* 0x002fe40000000000 */
[----:B--2---:R-:W-:Y:S01]  /*6a70*/  FADD R88, R82, R88 ;  /* 0x0000005852587221 */ /* 0x004fe20000000000 */
[----:B------:R-:W2:Y:S01]  /*6a80*/  LDL.64 R94, [R1+0x30] ;  /* 0x00003000015e7983 */ /* 0x000ea20000100a00 */
[----:B---3--:R-:W-:Y:S02]  /*6a90*/  FADD R89, R83, R89 ;  /* 0x0000005953597221 */ /* 0x008fe40000000000 */
[----:B----4-:R-:W-:Y:S02]  /*6aa0*/  FADD R90, R84, R90 ;  /* 0x0000005a545a7221 */ /* 0x010fe40000000000 */
[----:B-----5:R-:W-:-:S02]  /*6ab0*/  FADD R92, R80, R92 ;  /* 0x0000005c505c7221 */ /* 0x020fc40000000000 */
[----:B------:R-:W-:Y:S01]  /*6ac0*/  FADD R93, R81, R93 ;  /* 0x0000005d515d7221 */ /* 0x000fe20000000000 */
[----:B------:R-:W-:Y:S04]  /*6ad0*/  @P0 STS [R180+0x10000], R85 ;  /* 0x01000055b4000388 */ /* 0x000fe80000000800 */
[----:B------:R-:W-:Y:S04]  /*6ae0*/  @P0 STS [R180+0x10040], R86 ;  /* 0x01004056b4000388 */ /* 0x000fe80000000800 */
[----:B------:R-:W-:Y:S04]  /*6af0*/  @P0 STS [R180+0x10080], R87 ;  /* 0x01008057b4000388 */ /* 0x000fe80000000800 */
[----:B------:R-:W-:Y:S04]  /*6b00*/  @P0 STS [R180+0x100c0], R88 ;  /* 0x0100c058b4000388 */ /* 0x000fe80000000800 */
[----:B------:R-:W-:Y:S04]  /*6b10*/  @P0 STS [R180+0x10100], R89 ;  /* 0x01010059b4000388 */ /* 0x000fe80000000800 */
[----:B------:R0:W-:Y:S04]  /*6b20*/  @P0 STS [R180+0x10140], R90 ;  /* 0x0101405ab4000388 */ /* 0x0001e80000000800 */
[----:B------:R-:W-:Y:S04]  /*6b30*/  @P0 STS [R180+0x10180], R92 ;  /* 0x0101805cb4000388 */ /* 0x000fe80000000800 */
[----:B------:R1:W-:Y:S04]  /*6b40*/  @P0 STS [R180+0x101c0], R93 ;  /* 0x0101c05db4000388 */ /* 0x0003e80000000800 */
[----:B------:R-:W-:Y:S01]  /*6b50*/  BAR.SYNC.DEFER_BLOCKING 0x0 ;  /* 0x0000000000007b1d */ /* 0x000fe20000010000 */
[----:B------:R-:W-:-:S05]  /*6b60*/  IMAD.WIDE R80, R177, 0x2, R170 ;  /* 0x00000002b1507825 */ /* 0x000fca00078e02aa */
[----:B0-----:R-:W3:Y:S01]  /*6b70*/  LDL.64 R90, [R1+0x40] ;  /* 0x00004000015a7983 */ /* 0x001ee20000100a00 */
[----:B------:R-:W-:-:S03]  /*6b80*/  IMAD.WIDE R88, R177, 0x2, R172 ;  /* 0x00000002b1587825 */ /* 0x000fc600078e02ac */
[----:B------:R-:W5:Y:S01]  /*6b90*/  LDL.64 R172, [R1+0x28] ;  /* 0x0000280001ac7983 */ /* 0x000f620000100a00 */
[----:B------:R-:W-:-:S03]  /*6ba0*/  IMAD.WIDE R82, R177, 0x2, R96 ;  /* 0x00000002b1527825 */ /* 0x000fc600078e0260 */
[----:B-1----:R-:W5:Y:S01]  /*6bb0*/  LDL.64 R92, [R1+0x20] ;  /* 0x00002000015c7983 */ /* 0x002f620000100a00 */
[----:B------:R-:W-:-:S03]  /*6bc0*/  IMAD.WIDE R86, R177, 0x2, R192 ;  /* 0x00000002b1567825 */ /* 0x000fc600078e02c0 */
[----:B------:R-:W5:Y:S04]  /*6bd0*/  LDL.64 R170, [R1+0x18] ;  /* 0x0000180001aa7983 */ /* 0x000f680000100a00 */
[----:B------:R-:W5:Y:S04]  /*6be0*/  LDL.64 R96, [R1+0x10] ;  /* 0x0000100001607983 */ /* 0x000f680000100a00 */
[----:B------:R-:W0:Y:S04]  /*6bf0*/  @!P2 LDS R209, [R187.X4+0x10000] ;  /* 0x01000000bbd1a984 */ /* 0x000e280000004800 */
[----:B0-----:R-:W0:Y:S02]  /*6c00*/  SHFL.BFLY PT, R84, R209, 0x1, 0x1f ;  /* 0x0c201f00d1547f89 */ /* 0x001e2400000e0000 */
[----:B0-----:R-:W-:-:S05]  /*6c10*/  FADD R84, R209, R84 ;  /* 0x00000054d1547221 */ /* 0x001fca0000000000 */
[----:B------:R0:W-:Y:S04]  /*6c20*/  @P1 STS [R187.X4+0x10000], R84 ;  /* 0x01000054bb001388 */ /* 0x0001e80000004800 */
[----:B------:R-:W-:Y:S01]  /*6c30*/  BAR.SYNC.DEFER_BLOCKING 0x0 ;  /* 0x0000000000007b1d */ /* 0x000fe20000010000 */
[----:B0-----:R-:W-:-:S05]  /*6c40*/  IMAD.WIDE R84, R177, 0x2, R206 ;  /* 0x00000002b1547825 */ /* 0x001fca00078e02ce */
[----:B------:R0:W4:Y:S04]  /*6c50*/  LDG.E.U16 R80, [R80.64] ;  /* 0x0000000450507981 */ /* 0x000128000c1e1500 */
[----:B------:R1:W4:Y:S04]  /*6c60*/  LDG.E.U16 R84, [R84.64] ;  /* 0x0000000454547981 */ /* 0x000328000c1e1500 */
[----:B------:R-:W1:Y:S04]  /*6c70*/  LDS R206, [R252+0x10000] ;  /* 0x01000000fcce7984 */ /* 0x000e680000000800 */
[----:B0-----:R0:W4:Y:S04]  /*6c80*/  LDG.E.U16 R81, [R82.64] ;  /* 0x0000000452517981 */ /* 0x001128000c1e1500 */
[----:B-1----:R1:W4:Y:S01]  /*6c90*/  LDG.E.U16 R85, [R86.64] ;  /* 0x0000000456557981 */ /* 0x002322000c1e1500 */
[----:B------:R-:W-:-:S03]  /*6ca0*/  IMAD.WIDE R192, R177, 0x2, R232 ;  /* 0x00000002b1c07825 */ /* 0x000fc600078e02e8 */
[----:B------:R-:W2:Y:S01]  /*6cb0*/  LDS R219, [R252+0x10040] ;  /* 0x01004000fcdb7984 */ /* 0x000ea20000000800 */
[----:B0-----:R-:W-:-:S03]  /*6cc0*/  IMAD.WIDE R82, R177, 0x2, R174 ;  /* 0x00000002b1527825 */ /* 0x001fc600078e02ae */
[----:B------:R-:W4:Y:S01]  /*6cd0*/  LDL.64 R174, [R1+0x38] ;  /* 0x0000380001ae7983 */ /* 0x000f220000100a00 */
[----:B-1----:R-:W-:-:S03]  /*6ce0*/  IMAD.WIDE R86, R177, 0x2, R98 ;  /* 0x00000002b1567825 */ /* 0x002fc600078e0262 */
[----:B------:R-:W4:Y:S04]  /*6cf0*/  LDL.64 R98, [R1] ;  /* 0x0000000001627983 */ /* 0x000f280000100a00 */
[----:B------:R0:W4:Y:S04]  /*6d00*/  LDG.E.U16 R86, [R86.64] ;  /* 0x0000000456567981 */ /* 0x000128000c1e1500 */
[----:B------:R1:W4:Y:S04]  /*6d10*/  LDG.E.U16 R82, [R82.64] ;  /* 0x0000000452527981 */ /* 0x000328000c1e1500 */
[----:B-1----:R4:W4:Y:S01]  /*6d20*/  LDG.E.U16 R83, [R88.64] ;  /* 0x0000000458537981 */ /* 0x002922000c1e1500 */
[----:B------:R-:W-:-:S04]  /*6d30*/  FADD R207, -R2, R186 ;  /* 0x000000ba02cf7221 */ /* 0x000fc80000000100 */
[----:B------:R-:W-:Y:S02]  /*6d40*/  FMUL R207, R207, 1.4426950216293334961 ;  /* 0x3fb8aa3bcfcf7820 */ /* 0x000fe40000400000 */
[----:B------:R-:W-:-:S04]  /*6d50*/  IMAD.WIDE R186, R177, 0x2, R228 ;  /* 0x00000002b1ba7825 */ /* 0x000fc800078e02e4 */
[----:B------:R-:W1:Y:S02]  /*6d60*/  MUFU.EX2 R207, R207 ;  /* 0x000000cf00cf7308 */ /* 0x000e640000000800 */
[----:B-1----:R-:W-:Y:S02]  /*6d70*/  FFMA R218, R207, R218, R206 ;  /* 0x000000dacfda7223 */ /* 0x002fe400000000ce */
[----:B------:R-:W-:Y:S02]  /*6d80*/  FADD R206, -R3, R200 ;  /* 0x000000c803ce7221 */ /* 0x000fe40000000100 */
[----:B--2---:R-:W-:-:S04]  /*6d90*/  IMAD.WIDE R94, R177, 0x2, R94 ;  /* 0x00000002b15e7825 */ /* 0x004fc800078e025e */
[----:B---3--:R-:W-:-:S05]  /*6da0*/  IMAD.WIDE R90, R177, 0x2, R90 ;  /* 0x00000002b15a7825 */ /* 0x008fca00078e025a */
[----:B0-----:R0:W2:Y:S01]  /*6db0*/  LDG.E.U16 R87, [R90.64] ;  /* 0x000000045a577981 */ /* 0x0010a2000c1e1500 */
[----:B-----5:R-:W-:-:S04]  /*6dc0*/  IMAD.WIDE R92, R177, 0x2, R92 ;  /* 0x00000002b15c7825 */ /* 0x020fc800078e025c */
[----:B0-----:R-:W-:-:S06]  /*6dd0*/  IMAD.WIDE R90, R177, 0x2, R172 ;  /* 0x00000002b15a7825 */ /* 0x001fcc00078e02ac */
[----:B------:R0:W3:Y:S01]  /*6de0*/  LDG.E.U16 R90, [R90.64] ;  /* 0x000000045a5a7981 */ /* 0x0000e2000c1e1500 */
[----:B------:R-:W-:-:S03]  /*6df0*/  IMAD.WIDE R96, R177, 0x2, R96 ;  /* 0x00000002b1607825 */ /* 0x000fc600078e0260 */
[----:B0-----:R0:W5:Y:S02]  /*6e00*/  LDG.E.U16 R91, [R92.64] ;  /* 0x000000045c5b7981 */ /* 0x001164000c1e1500 */
[----:B0-----:R-:W-:-:S06]  /*6e10*/  IMAD.WIDE R92, R177, 0x2, R170 ;  /* 0x00000002b15c7825 */ /* 0x001fcc00078e02aa */
[----:B------:R0:W2:Y:S04]  /*6e20*/  LDG.E.U16 R92, [R92.64] ;  /* 0x000000045c5c7981 */ /* 0x0000a8000c1e1500 */
[----:B0-----:R0:W2:Y:S02]  /*6e30*/  LDG.E.U16 R93, [R96.64] ;  /* 0x00000004605d7981 */ /* 0x0010a4000c1e1500 */
[----:B0-----:R-:W-:-:S06]  /*6e40*/  IMAD.WIDE R96, R177, 0x2, R250 ;  /* 0x00000002b1607825 */ /* 0x001fcc00078e02fa */
[----:B------:R0:W2:Y:S01]  /*6e50*/  LDG.E.U16 R96, [R96.64] ;  /* 0x0000000460607981 */ /* 0x0000a2000c1e1500 */
[----:B------:R-:W-:-:S04]  /*6e60*/  IMAD.WIDE R170, R177, 0x2, R244 ;  /* 0x00000002b1aa7825 */ /* 0x000fc800078e02f4 */
[----:B------:R-:W-:-:S04]  /*6e70*/  IMAD.WIDE R172, R177, 0x2, R236 ;  /* 0x00000002b1ac7825 */ /* 0x000fc800078e02ec */
[----:B----4-:R-:W-:-:S06]  /*6e80*/  IMAD.WIDE R88, R177, 0x2, R174 ;  /* 0x00000002b1587825 */ /* 0x010fcc00078e02ae */
[----:B------:R1:W4:Y:S04]  /*6e90*/  LDG.E.U16 R88, [R88.64] ;  /* 0x0000000458587981 */ /* 0x000328000c1e1500 */
[----:B-1----:R1:W2:Y:S02]  /*6ea0*/  LDG.E.U16 R89, [R94.64] ;  /* 0x000000045e597981 */ /* 0x0022a4000c1e1500 */
[----:B-1----:R-:W-:-:S04]  /*6eb0*/  IMAD.WIDE R94, R177, 0x2, R168 ;  /* 0x00000002b15e7825 */ /* 0x002fc800078e02a8 */
[C---:B------:R-:W-:Y:S02]  /*6ec0*/  IMAD.WIDE R168, R177.reuse, 0x2, R98 ;  /* 0x00000002b1a87825 */ /* 0x040fe400078e0262 */
[----:B------:R1:W2:Y:S02]  /*6ed0*/  LDG.E.U16 R94, [R94.64] ;  /* 0x000000045e5e7981 */ /* 0x0002a4000c1e1500 */
[----:B------:R-:W-:-:S05]  /*6ee0*/  IMAD.WIDE R98, R177, 0x2, R248 ;  /* 0x00000002b1627825 */ /* 0x000fca00078e02f8 */
[----:B0-----:R0:W3:Y:S01]  /*6ef0*/  LDG.E.U16 R97, [R98.64] ;  /* 0x0000000462617981 */ /* 0x0010e2000c1e1500 */
[----:B------:R-:W-:-:S03]  /*6f00*/  IMAD.WIDE R174, R177, 0x2, R240 ;  /* 0x00000002b1ae7825 */ /* 0x000fc600078e02f0 */
[----:B-1----:R1:W3:Y:S01]  /*6f10*/  LDG.E.U16 R95, [R168.64] ;  /* 0x00000004a85f7981 */ /* 0x0022e2000c1e1500 */
[----:B0-----:R-:W-:-:S04]  /*6f20*/  IMAD.WIDE R98, R177, 0x2, R246 ;  /* 0x00000002b1627825 */ /* 0x001fc800078e02f6 */
[C---:B-1----:R-:W-:Y:S02]  /*6f30*/  IMAD.WIDE R168, R177.reuse, 0x2, R242 ;  /* 0x00000002b1a87825 */ /* 0x042fe400078e02f2 */
[----:B------:R0:W5:Y:S04]  /*6f40*/  LDG.E.U16 R98, [R98.64] ;  /* 0x0000000462627981 */ /* 0x000168000c1e1500 */
[----:B------:R1:W5:Y:S04]  /*6f50*/  LDG.E.U16 R168, [R168.64] ;  /* 0x00000004a8a87981 */ /* 0x000368000c1e1500 */
[----:B0-----:R0:W5:Y:S04]  /*6f60*/  LDG.E.U16 R99, [R170.64] ;  /* 0x00000004aa637981 */ /* 0x001168000c1e1500 */
[----:B-1----:R1:W5:Y:S01]  /*6f70*/  LDG.E.U16 R169, [R174.64] ;  /* 0x00000004aea97981 */ /* 0x002362000c1e1500 */
        /* <DEDUP_REMOVED lines=10> */
[----:B0-----:R0:W5:Y:S02]  /*7020*/  LDG.E.U16 R173, [R192.64] ;  /* 0x00000004c0ad7981 */ /* 0x001164000c1e1500 */
[----:B0-----:R-:W-:-:S05]  /*7030*/  IMAD.WIDE R192, R177, 0x2, R224 ;  /* 0x00000002b1c07825 */ /* 0x001fca00078e02e0 */
[----:B-1----:R0:W5:Y:S02]  /*7040*/  LDG.E.U16 R187, [R192.64] ;  /* 0x00000004c0bb7981 */ /* 0x002164000c1e1500 */
[----:B0-----:R-:W-:-:S05]  /*7050*/  IMAD.WIDE R192, R177, 0x2, R222 ;  /* 0x00000002b1c07825 */ /* 0x001fca00078e02de */
[----:B------:R0:W5:Y:S02]  /*7060*/  LDG.E.U16 R200, [R192.64] ;  /* 0x00000004c0c87981 */ /* 0x000164000c1e1500 */
[----:B0-----:R-:W-:-:S06]  /*7070*/  IMAD.WIDE R192, R177, 0x2, R220 ;  /* 0x00000002b1c07825 */ /* 0x001fcc00078e02dc */
[----:B------:R0:W5:Y:S01]  /*7080*/  LDG.E.U16 R192, [R192.64] ;  /* 0x00000004c0c07981 */ /* 0x000162000c1e1500 */
[----:B------:R-:W-:-:S06]  /*7090*/  FMUL R206, R206, 1.4426950216293334961 ;  /* 0x3fb8aa3bcece7820 */ /* 0x000fcc0000400000 */
[----:B------:R-:W1:Y:S02]  /*70a0*/  MUFU.EX2 R206, R206 ;  /* 0x000000ce00ce7308 */ /* 0x000e640000000800 */
[C---:B-1----:R-:W-:Y:S02]  /*70b0*/  FFMA R217, R206.reuse, R217, R219 ;  /* 0x000000d9ced97223 */ /* 0x042fe400000000db */
[C---:B------:R-:W-:Y:S02]  /*70c0*/  FMUL R158, R206.reuse, R158 ;  /* 0x0000009ece9e7220 */ /* 0x040fe40000400000 */
[C---:B------:R-:W-:Y:S02]  /*70d0*/  FMUL R159, R206.reuse, R159 ;  /* 0x0000009fce9f7220 */ /* 0x040fe40000400000 */
[C---:B------:R-:W-:Y:S02]  /*70e0*/  FMUL R154, R206.reuse, R154 ;  /* 0x0000009ace9a7220 */ /* 0x040fe40000400000 */
[----:B------:R-:W-:-:S02]  /*70f0*/  FMUL R155, R206, R155 ;  /* 0x0000009bce9b7220 */ /* 0x000fc40000400000 */
[C---:B------:R-:W-:Y:S02]  /*7100*/  FMUL R150, R206.reuse, R150 ;  /* 0x00000096ce967220 */ /* 0x040fe40000400000 */
[C---:B------:R-:W-:Y:S02]  /*7110*/  FMUL R151, R206.reuse, R151 ;  /* 0x00000097ce977220 */ /* 0x040fe40000400000 */
        /* <DEDUP_REMOVED lines=10> */
[----:B------:R-:W1:Y:S01]  /*71c0*/  LDS R206, [R252+0x10080] ;  /* 0x01008000fcce7984 */ /* 0x000e620000000800 */
[----:B0-----:R-:W-:-:S04]  /*71d0*/  FADD R193, -R4, R196 ;  /* 0x000000c404c17221 */ /* 0x001fc80000000100 */
[----:B------:R-:W-:-:S06]  /*71e0*/  FMUL R193, R193, 1.4426950216293334961 ;  /* 0x3fb8aa3bc1c17820 */ /* 0x000fcc0000400000 */
[----:B------:R-:W0:Y:S01]  /*71f0*/  MUFU.EX2 R193, R193 ;  /* 0x000000c100c17308 */ /* 0x000e220000000800 */
[----:B------:R-:W-:Y:S01]  /*7200*/  F2FP.PACK_AB R189, R190, R189 ;  /* 0x000000bdbebd723e */ /* 0x000fe200000000ff */
[----:B------:R-:W-:Y:S01]  /*7210*/  FADD R196, -R5, R195 ;  /* 0x000000c305c47221 */ /* 0x000fe20000000100 */
[----:B------:R-:W-:Y:S01]  /*7220*/  F2FP.PACK_AB R188, R188, R184 ;  /* 0x000000b8bcbc723e */ /* 0x000fe200000000ff */
[----:B------:R-:W-:Y:S01]  /*7230*/  LDS R195, [R252+0x100c0] ;  /* 0x0100c000fcc37984 */ /* 0x000fe20000000800 */
[----:B------:R-:W-:-:S03]  /*7240*/  F2FP.PACK_AB R190, R183, R10 ;  /* 0x0000000ab7be723e */ /* 0x000fc600000000ff */
[----:B------:R-:W-:Y:S04]  /*7250*/  LDS R184, [R252+0x10140] ;  /* 0x01014000fcb87984 */ /* 0x000fe80000000800 */
[----:B------:R-:W-:Y:S01]  /*7260*/  LDS R183, [R252+0x10180] ;  /* 0x01018000fcb77984 */ /* 0x000fe20000000800 */
[----:B0-----:R-:W-:-:S03]  /*7270*/  FMUL R124, R193, R124 ;  /* 0x0000007cc17c7220 */ /* 0x001fc60000400000 */
[----:B------:R-:W-:Y:S01]  /*7280*/  LDS R10, [R252+0x101c0] ;  /* 0x0101c000fc0a7984 */ /* 0x000fe20000000800 */
[C---:B------:R-:W-:Y:S02]  /*7290*/  FMUL R125, R193.reuse, R125 ;  /* 0x0000007dc17d7220 */ /* 0x040fe40000400000 */
[C---:B------:R-:W-:Y:S02]  /*72a0*/  FMUL R120, R193.reuse, R120 ;  /* 0x00000078c1787220 */ /* 0x040fe40000400000 */
[C---:B------:R-:W-:Y:S02]  /*72b0*/  FMUL R121, R193.reuse, R121 ;  /* 0x00000079c1797220 */ /* 0x040fe40000400000 */
[C---:B------:R-:W-:Y:S02]  /*72c0*/  FMUL R116, R193.reuse, R116 ;  /* 0x00000074c1747220 */ /* 0x040fe40000400000 */
[C---:B------:R-:W-:Y:S02]  /*72d0*/  FMUL R117, R193.reuse, R117 ;  /* 0x00000075c1757220 */ /* 0x040fe40000400000 */
[----:B------:R-:W-:-:S02]  /*72e0*/  FMUL R112, R193, R112 ;  /* 0x00000070c1707220 */ /* 0x000fc40000400000 */
[C---:B-1----:R-:W-:Y:S02]  /*72f0*/  FFMA R216, R193.reuse, R216, R206 ;  /* 0x000000d8c1d87223 */ /* 0x042fe400000000ce */
        /* <DEDUP_REMOVED lines=8> */
[----:B------:R-:W-:Y:S02]  /*7380*/  FMUL R77, R193, R77 ;  /* 0x0000004dc14d7220 */ /* 0x000fe40000400000 */
[----:B------:R-:W-:Y:S04]  /*7390*/  LDS R193, [R252+0x10100] ;  /* 0x01010000fcc17984 */ /* 0x000fe80000000800 */
[----:B------:R-:W-:Y:S01]  /*73a0*/  BAR.SYNC.DEFER_BLOCKING 0x0 ;  /* 0x0000000000007b1d */ /* 0x000fe20000010000 */
[----:B------:R-:W-:-:S02]  /*73b0*/  F2FP.PACK_AB R191, R194, R191 ;  /* 0x000000bfc2bf723e */ /* 0x000fc400000000ff */
[----:B------:R-:W-:Y:S02]  /*73c0*/  F2FP.PACK_AB R204, R204, R205 ;  /* 0x000000cdcccc723e */ /* 0x000fe400000000ff */
[----:B------:R-:W-:Y:S02]  /*73d0*/  F2FP.PACK_AB R202, R202, R203 ;  /* 0x000000cbcaca723e */ /* 0x000fe400000000ff */
[----:B------:R-:W-:Y:S02]  /*73e0*/  F2FP.PACK_AB R199, R199, R201 ;  /* 0x000000c9c7c7723e */ /* 0x000fe400000000ff */
[----:B------:R-:W-:Y:S01]  /*73f0*/  F2FP.PACK_AB R197, R197, R198 ;  /* 0x000000c6c5c5723e */ /* 0x000fe200000000ff */
[----:B------:R-:W-:Y:S04]  /*7400*/  STS.U16 [R179+0x10000], R80 ;  /* 0x01000050b3007388 */ /* 0x000fe80000000400 */
[----:B------:R-:W-:Y:S04]  /*7410*/  STS.U16 [R179+0x10200], R81 ;  /* 0x01020051b3007388 */ /* 0x000fe80000000400 */
[----:B------:R-:W-:Y:S04]  /*7420*/  STS.U16 [R179+0x10400], R82 ;  /* 0x01040052b3007388 */ /* 0x000fe80000000400 */
[----:B------:R-:W-:Y:S04]  /*7430*/  STS.U16 [R179+0x10600], R83 ;  /* 0x01060053b3007388 */ /* 0x000fe80000000400 */
[----:B------:R-:W-:Y:S04]  /*7440*/  STS.U16 [R179+0x10800], R84 ;  /* 0x01080054b3007388 */ /* 0x000fe80000000400 */
[----:B------:R-:W-:Y:S04]  /*7450*/  STS.U16 [R179+0x10a00], R85 ;  /* 0x010a0055b3007388 */ /* 0x000fe80000000400 */
[----:B------:R-:W-:Y:S04]  /*7460*/  STS.U16 [R179+0x10c00], R86 ;  /* 0x010c0056b3007388 */ /* 0x000fe80000000400 */
[----:B--2---:R-:W-:Y:S04]  /*7470*/  STS.U16 [R179+0x10e00], R87 ;  /* 0x010e0057b3007388 */ /* 0x004fe80000000400 */
[----:B----4-:R-:W-:Y:S04]  /*7480*/  STS.U16 [R179+0x11000], R88 ;  /* 0x01100058b3007388 */ /* 0x010fe80000000400 */
[----:B------:R-:W-:Y:S04]  /*7490*/  STS.U16 [R179+0x11200], R89 ;  /* 0x01120059b3007388 */ /* 0x000fe80000000400 */
[----:B---3--:R-:W-:Y:S04]  /*74a0*/  STS.U16 [R179+0x11400], R90 ;  /* 0x0114005ab3007388 */ /* 0x008fe80000000400 */
        /* <DEDUP_REMOVED lines=21> */
[----:B------:R-:W-:Y:S04]  /*7600*/  STS [R163+0x14000], R188 ;  /* 0x014000bca3007388 */ /* 0x000fe80000000800 */
[----:B------:R-:W-:Y:S04]  /*7610*/  STS [R163+0x14100], R189 ;  /* 0x014100bda3007388 */ /* 0x000fe80000000800 */
[----:B------:R-:W-:Y:S04]  /*7620*/  STS [R163+0x14200], R191 ;  /* 0x014200bfa3007388 */ /* 0x000fe80000000800 */
[----:B------:R-:W-:Y:S04]  /*7630*/  STS [R163+0x14300], R204 ;  /* 0x014300cca3007388 */ /* 0x000fe80000000800 */
[----:B------:R-:W-:Y:S04]  /*7640*/  STS [R163+0x14400], R202 ;  /* 0x014400caa3007388 */ /* 0x000fe80000000800 */
[----:B------:R-:W-:Y:S04]  /*7650*/  STS [R163+0x14500], R199 ;  /* 0x014500c7a3007388 */ /* 0x000fe80000000800 */
[----:B------:R-:W-:Y:S04]  /*7660*/  STS [R163+0x14600], R197 ;  /* 0x014600c5a3007388 */ /* 0x000fe80000000800 */
[----:B------:R-:W-:Y:S04]  /*7670*/  STS [R163+0x14700], R190 ;  /* 0x014700bea3007388 */ /* 0x000fe80000000800 */
[----:B------:R-:W-:Y:S01]  /*7680*/  BAR.SYNC.DEFER_BLOCKING 0x0 ;  /* 0x0000000000007b1d */ /* 0x000fe20000010000 */
[----:B------:R-:W-:-:S06]  /*7690*/  FMUL R196, R196, 1.4426950216293334961 ;  /* 0x3fb8aa3bc4c47820 */ /* 0x000fcc0000400000 */
[----:B------:R-:W0:Y:S01]  /*76a0*/  MUFU.EX2 R196, R196 ;  /* 0x000000c400c47308 */ /* 0x000e220000000800 */
[----:B------:R-:W-:Y:S04]  /*76b0*/  LDSM.16.M88.4 R80, [R176+0x10000] ;  /* 0x01000000b050783b */ /* 0x000fe80000000200 */
[----:B------:R-:W-:Y:S04]  /*76c0*/  LDSM.16.M88.4 R84, [R176+0x11000] ;  /* 0x01100000b054783b */ /* 0x000fe80000000200 */
[----:B------:R-:W-:Y:S04]  /*76d0*/  LDSM.16.M88.4 R88, [R176+0x12000] ;  /* 0x01200000b058783b */ /* 0x000fe80000000200 */
[----:B------:R-:W-:Y:S04]  /*76e0*/  LDSM.16.M88.4 R92, [R176+0x13000] ;  /* 0x01300000b05c783b */ /* 0x000fe80000000200 */
[----:B------:R-:W1:Y:S04]  /*76f0*/  LDSM.16.M88.4 R96, [R181+0x14200] ;  /* 0x01420000b560783b */ /* 0x000e680000000200 */
[----:B------:R-:W2:Y:S01]  /*7700*/  LDSM.16.M88.4 R172, [R181+0x14000] ;  /* 0x01400000b5ac783b */ /* 0x000ea20000000200 */
[----:B0-----:R-:W-:-:S02]  /*7710*/  FMUL R126, R196, R126 ;  /* 0x0000007ec47e7220 */ /* 0x001fc40000400000 */
[C---:B------:R-:W-:Y:S01]  /*7720*/  FMUL R127, R196.reuse, R127 ;  /* 0x0000007fc47f7220 */ /* 0x040fe20000400000 */
[----:B------:R-:W0:Y:S01]  /*7730*/  LDSM.16.M88.4 R168, [R181+0x14400] ;  /* 0x01440000b5a8783b */ /* 0x000e220000000200 */
        /* <DEDUP_REMOVED lines=13> */
[----:B------:R-:W-:Y:S02]  /*7810*/  FMUL R79, R196, R79 ;  /* 0x0000004fc44f7220 */ /* 0x000fe40000400000 */
[C---:B------:R-:W-:Y:S02]  /*7820*/  FMUL R156, R207.reuse, R156 ;  /* 0x0000009ccf9c7220 */ /* 0x040fe40000400000 */
[C---:B------:R-:W-:Y:S01]  /*7830*/  FMUL R157, R207.reuse, R157 ;  /* 0x0000009dcf9d7220 */ /* 0x040fe20000400000 */
[----:B-1----:R-:W-:Y:S01]  /*7840*/  HMMA.16816.F32 R124, R96, R80, R124 ;  /* 0x00000050607c723c */ /* 0x002fe2000000187c */
[----:B------:R-:W-:-:S02]  /*7850*/  FMUL R152, R207, R152 ;  /* 0x00000098cf987220 */ /* 0x000fc40000400000 */
[C---:B------:R-:W-:Y:S02]  /*7860*/  FMUL R153, R207.reuse, R153 ;  /* 0x00000099cf997220 */ /* 0x040fe40000400000 */
[C---:B------:R-:W-:Y:S02]  /*7870*/  FMUL R148, R207.reuse, R148 ;  /* 0x00000094cf947220 */ /* 0x040fe40000400000 */
[C---:B------:R-:W-:Y:S01]  /*7880*/  FMUL R149, R207.reuse, R149 ;  /* 0x00000095cf957220 */ /* 0x040fe20000400000 */
[----:B------:R-:W-:Y:S01]  /*7890*/  HMMA.16816.F32 R120, R96, R82, R120 ;  /* 0x000000526078723c */ /* 0x000fe20000001878 */
[C---:B------:R-:W-:Y:S02]  /*78a0*/  FMUL R144, R207.reuse, R144 ;  /* 0x00000090cf907220 */ /* 0x040fe40000400000 */
[C---:B------:R-:W-:Y:S02]  /*78b0*/  FMUL R145, R207.reuse, R145 ;  /* 0x00000091cf917220 */ /* 0x040fe40000400000 */
[----:B------:R-:W-:-:S02]  /*78c0*/  FMUL R140, R207, R140 ;  /* 0x0000008ccf8c7220 */ /* 0x000fc40000400000 */
[C---:B------:R-:W-:Y:S01]  /*78d0*/  FMUL R141, R207.reuse, R141 ;  /* 0x0000008dcf8d7220 */ /* 0x040fe20000400000 */
[C---:B------:R-:W-:Y:S01]  /*78e0*/  HMMA.16816.F32 R116, R96.reuse, R84, R116 ;  /* 0x000000546074723c */ /* 0x040fe20000001874 */
[C---:B------:R-:W-:Y:S02]  /*78f0*/  FMUL R136, R207.reuse, R136 ;  /* 0x00000088cf887220 */ /* 0x040fe40000400000 */
[C---:B------:R-:W-:Y:S02]  /*7900*/  FMUL R137, R207.reuse, R137 ;  /* 0x00000089cf897220 */ /* 0x040fe40000400000 */
[C---:B------:R-:W-:Y:S02]  /*7910*/  FMUL R132, R207.reuse, R132 ;  /* 0x00000084cf847220 */ /* 0x040fe40000400000 */
[C---:B------:R-:W-:Y:S01]  /*7920*/  FMUL R133, R207.reuse, R133 ;  /* 0x00000085cf857220 */ /* 0x040fe20000400000 */
[----:B------:R-:W-:Y:S01]  /*7930*/  HMMA.16816.F32 R112, R96, R86, R112 ;  /* 0x000000566070723c */ /* 0x000fe20000001870 */
[----:B------:R-:W-:-:S02]  /*7940*/  FMUL R128, R207, R128 ;  /* 0x00000080cf807220 */ /* 0x000fc40000400000 */
[----:B------:R-:W-:-:S05]  /*7950*/  FMUL R129, R207, R129 ;  /* 0x00000081cf817220 */ /* 0x000fca0000400000 */
[C---:B------:R-:W-:Y:S08]  /*7960*/  HMMA.16816.F32 R108, R96.reuse, R88, R108 ;  /* 0x00000058606c723c */ /* 0x040ff0000000186c */
[C---:B------:R-:W-:Y:S08]  /*7970*/  HMMA.16816.F32 R104, R96.reuse, R90, R104 ;  /* 0x0000005a6068723c */ /* 0x040ff00000001868 */
[C---:B------:R-:W-:Y:S08]  /*7980*/  HMMA.16816.F32 R100, R96.reuse, R92, R100 ;  /* 0x0000005c6064723c */ /* 0x040ff00000001864 */
[----:B------:R-:W-:Y:S01]  /*7990*/  HMMA.16816.F32 R76, R96, R94, R76 ;  /* 0x0000005e604c723c */ /* 0x000fe2000000184c */
[----:B------:R-:W1:Y:S01]  /*79a0*/  LDSM.16.M88.4 R96, [R181+0x14600] ;  /* 0x01460000b560783b */ /* 0x000e620000000200 */
[----:B------:R-:W-:-:S06]  /*79b0*/  FADD R11, -R6, R11 ;  /* 0x0000000b060b7221 */ /* 0x000fcc0000000100 */
[----:B--2---:R-:W-:Y:S01]  /*79c0*/  HMMA.16816.F32 R156, R172, R80, R156 ;  /* 0x00000050ac9c723c */ /* 0x004fe2000000189c */
[----:B------:R-:W-:-:S07]  /*79d0*/  FMUL R11, R11, 1.4426950216293334961 ;  /* 0x3fb8aa3b0b0b7820 */ /* 0x000fce0000400000 */
[C---:B------:R-:W-:Y:S08]  /*79e0*/  HMMA.16816.F32 R152, R172.reuse, R82, R152 ;  /* 0x00000052ac98723c */ /* 0x040ff00000001898 */
[C---:B------:R-:W-:Y:S08]  /*79f0*/  HMMA.16816.F32 R148, R172.reuse, R84, R148 ;  /* 0x00000054ac94723c */ /* 0x040ff00000001894 */
[C---:B------:R-:W-:Y:S08]  /*7a00*/  HMMA.16816.F32 R144, R172.reuse, R86, R144 ;  /* 0x00000056ac90723c */ /* 0x040ff00000001890 */
[C---:B------:R-:W-:Y:S08]  /*7a10*/  HMMA.16816.F32 R140, R172.reuse, R88, R140 ;  /* 0x00000058ac8c723c */ /* 0x040ff0000000188c */
[C---:B------:R-:W-:Y:S08]  /*7a20*/  HMMA.16816.F32 R136, R172.reuse, R90, R136 ;  /* 0x0000005aac88723c */ /* 0x040ff00000001888 */
[C---:B------:R-:W-:Y:S08]  /*7a30*/  HMMA.16816.F32 R132, R172.reuse, R92, R132 ;  /* 0x0000005cac84723c */ /* 0x040ff00000001884 */
[----:B------:R-:W-:Y:S07]  /*7a40*/  HMMA.16816.F32 R128, R172, R94, R128 ;  /* 0x0000005eac80723c */ /* 0x000fee0000001880 */
[----:B------:R-:W-:-:S02]  /*7a50*/  FADD R172, -R7, R185 ;  /* 0x000000b907ac7221 */ /* 0x000fc40000000100 */
[----:B------:R-:W-:Y:S02]  /*7a60*/  FADD R173, -R8, R182 ;  /* 0x000000b608ad7221 */ /* 0x000fe40000000100 */
[----:B------:R-:W-:Y:S02]  /*7a70*/  FADD R174, -R9, R208 ;  /* 0x000000d009ae7221 */ /* 0x000fe40000000100 */
[----:B------:R-:W-:Y:S02]  /*7a80*/  FMUL R172, R172, 1.4426950216293334961 ;  /* 0x3fb8aa3bacac7820 */ /* 0x000fe40000400000 */
[----:B------:R-:W-:Y:S02]  /*7a90*/  FMUL R173, R173, 1.4426950216293334961 ;  /* 0x3fb8aa3badad7820 */ /* 0x000fe40000400000 */
[----:B------:R-:W-:Y:S01]  /*7aa0*/  FMUL R174, R174, 1.4426950216293334961 ;  /* 0x3fb8aa3baeae7820 */ /* 0x000fe20000400000 */
[----:B------:R-:W2:Y:S01]  /*7ab0*/  MUFU.EX2 R11, R11 ;  /* 0x0000000b000b7308 */ /* 0x000ea20000000800 */
[----:B------:R-:W-:-:S07]  /*7ac0*/  IADD3 R178, R178, 0x10, RZ ;  /* 0x00000010b2b27810 */ /* 0x000fce0007ffe0ff */
[----:B------:R-:W3:Y:S08]  /*7ad0*/  MUFU.EX2 R172, R172 ;  /* 0x000000ac00ac7308 */ /* 0x000ef00000000800 */
[----:B------:R-:W4:Y:S08]  /*7ae0*/  MUFU.EX2 R173, R173 ;  /* 0x000000ad00ad7308 */ /* 0x000f300000000800 */
[----:B------:R-:W5:Y:S01]  /*7af0*/  MUFU.EX2 R174, R174 ;  /* 0x000000ae00ae7308 */ /* 0x000f620000000800 */
[----:B------:R-:W-:Y:S01]  /*7b00*/  ISETP.GE.AND P3, PT, R178, c[0x0][0x1d0], PT ;  /* 0x00007400b2007a0c */ /* 0x000fe20003f66270 */
[----:B--2---:R-:W-:-:S02]  /*7b10*/  FMUL R12, R11, R12 ;  /* 0x0000000c0b0c7220 */ /* 0x004fc40000400000 */
[C---:B------:R-:W-:Y:S02]  /*7b20*/  FMUL R13, R11.reuse, R13 ;  /* 0x0000000d0b0d7220 */ /* 0x040fe40000400000 */
[C---:B---3--:R-:W-:Y:S02]  /*7b30*/  FMUL R14, R172.reuse, R14 ;  /* 0x0000000eac0e7220 */ /* 0x048fe40000400000 */
[C---:B------:R-:W-:Y:S02]  /*7b40*/  FMUL R15, R172.reuse, R15 ;  /* 0x0000000fac0f7220 */ /* 0x040fe40000400000 */
[C---:B------:R-:W-:Y:S02]  /*7b50*/  FMUL R16, R11.reuse, R16 ;  /* 0x000000100b107220 */ /* 0x040fe40000400000 */
[----:B------:R-:W-:Y:S02]  /*7b60*/  FMUL R17, R11, R17 ;  /* 0x000000110b117220 */ /* 0x000fe40000400000 */
[----:B------:R-:W-:-:S02]  /*7b70*/  FMUL R18, R172, R18 ;  /* 0x00000012ac127220 */ /* 0x000fc40000400000 */
[C---:B------:R-:W-:Y:S02]  /*7b80*/  FMUL R19, R172.reuse, R19 ;  /* 0x00000013ac137220 */ /* 0x040fe40000400000 */
[C---:B------:R-:W-:Y:S02]  /*7b90*/  FMUL R20, R11.reuse, R20 ;  /* 0x000000140b147220 */ /* 0x040fe40000400000 */
        /* <DEDUP_REMOVED lines=22> */
[----:B------:R-:W-:Y:S02]  /*7d00*/  FMUL R71, R172, R71 ;  /* 0x00000047ac477220 */ /* 0x000fe40000400000 */
[C---:B----4-:R-:W-:Y:S02]  /*7d10*/  FMUL R36, R173.reuse, R36 ;  /* 0x00000024ad247220 */ /* 0x050fe40000400000 */
[C---:B------:R-:W-:Y:S02]  /*7d20*/  FMUL R37, R173.reuse, R37 ;  /* 0x00000025ad257220 */ /* 0x040fe40000400000 */
[C---:B-----5:R-:W-:Y:S02]  /*7d30*/  FMUL R38, R174.reuse, R38 ;  /* 0x00000026ae267220 */ /* 0x060fe40000400000 */
        /* <DEDUP_REMOVED lines=27> */
[C---:B------:R-:W-:Y:S02]  /*7ef0*/  FMUL R66, R174.reuse, R66 ;  /* 0x00000042ae427220 */ /* 0x040fe40000400000 */
[----:B------:R-:W-:Y:S02]  /*7f00*/  FMUL R67, R174, R67 ;  /* 0x00000043ae437220 */ /* 0x000fe40000400000 */
[----:B------:R-:W-:Y:S01]  /*7f10*/  FFMA R214, R11, R214, R193 ;  /* 0x000000d60bd67223 */ /* 0x000fe200000000c1 */
[----:B------:R-:W-:Y:S01]  /*7f20*/  MOV R11, 0x10 ;  /* 0x00000010000b7802 */ /* 0x000fe20000000f00 */
[----:B0-----:R-:W-:Y:S01]  /*7f30*/  HMMA.16816.F32 R12, R168, R80, R12 ;  /* 0x00000050a80c723c */ /* 0x001fe2000000180c */
[----:B------:R-:W-:Y:S01]  /*7f40*/  FFMA R215, R196, R215, R195 ;  /* 0x000000d7c4d77223 */ /* 0x000fe200000000c3 */
[----:B------:R-:W-:Y:S01]  /*7f50*/  MOV R200, R3 ;  /* 0x0000000300c87202 */ /* 0x000fe20000000f00 */
[----:B------:R-:W-:Y:S01]  /*7f60*/  FFMA R213, R172, R213, R184 ;  /* 0x000000d5acd57223 */ /* 0x000fe200000000b8 */
[----:B------:R-:W-:Y:S01]  /*7f70*/  MOV R195, R5 ;  /* 0x0000000500c37202 */ /* 0x000fe20000000f00 */
[----:B------:R-:W-:-:S03]  /*7f80*/  IMAD R160, R11, c[0x0][0x1a4], R160 ;  /* 0x000069000ba07a24 */ /* 0x000fc600078e02a0 */
[----:B------:R-:W-:Y:S01]  /*7f90*/  HMMA.16816.F32 R16, R168, R82, R16 ;  /* 0x00000052a810723c */ /* 0x000fe20000001810 */
[----:B------:R-:W-:Y:S01]  /*7fa0*/  IMAD R177, R11, c[0x0][0x1b4], R177 ;  /* 0x00006d000bb17a24 */ /* 0x000fe200078e02b1 */
[----:B------:R-:W-:Y:S01]  /*7fb0*/  MOV R185, R7 ;  /* 0x0000000700b97202 */ /* 0x000fe20000000f00 */
[----:B------:R-:W-:Y:S01]  /*7fc0*/  FFMA R212, R173, R212, R183 ;  /* 0x000000d4add47223 */ /* 0x000fe200000000b7 */
[----:B------:R-:W-:Y:S01]  /*7fd0*/  MOV R208, R9 ;  /* 0x0000000900d07202 */ /* 0x000fe20000000f00 */
[----:B------:R-:W-:-:S03]  /*7fe0*/  FFMA R211, R174, R211, R10 ;  /* 0x000000d3aed37223 */ /* 0x000fc6000000000a */
[----:B------:R-:W-:Y:S01]  /*7ff0*/  HMMA.16816.F32 R20, R168, R84, R20 ;  /* 0x00000054a814723c */ /* 0x000fe20000001814 */
[----:B------:R-:W-:Y:S02]  /*8000*/  IMAD.MOV.U32 R186, RZ, RZ, R2 ;  /* 0x000000ffffba7224 */ /* 0x000fe400078e0002 */
[----:B------:R-:W-:Y:S02]  /*8010*/  IMAD.MOV.U32 R196, RZ, RZ, R4 ;  /* 0x000000ffffc47224 */ /* 0x000fe400078e0004 */
[----:B------:R-:W-:-:S03]  /*8020*/  IMAD.MOV.U32 R11, RZ, RZ, R6 ;  /* 0x000000ffff0b7224 */ /* 0x000fc600078e0006 */
[----:B------:R-:W-:Y:S01]  /*8030*/  HMMA.16816.F32 R24, R168, R86, R24 ;  /* 0x00000056a818723c */ /* 0x000fe20000001818 */
[----:B------:R-:W-:-:S07]  /*8040*/  IMAD.MOV.U32 R182, RZ, RZ, R8 ;  /* 0x000000ffffb67224 */ /* 0x000fce00078e0008 */
[C---:B------:R-:W-:Y:S08]  /*8050*/  HMMA.16816.F32 R72, R168.reuse, R88, R72 ;  /* 0x00000058a848723c */ /* 0x040ff00000001848 */
[C---:B------:R-:W-:Y:S08]  /*8060*/  HMMA.16816.F32 R28, R168.reuse, R90, R28 ;  /* 0x0000005aa81c723c */ /* 0x040ff0000000181c */
[C---:B------:R-:W-:Y:S08]  /*8070*/  HMMA.16816.F32 R32, R168.reuse, R92, R32 ;  /* 0x0000005ca820723c */ /* 0x040ff00000001820 */
[----:B------:R-:W-:Y:S08]  /*8080*/  HMMA.16816.F32 R68, R168, R94, R68 ;  /* 0x0000005ea844723c */ /* 0x000ff00000001844 */
[C---:B-1----:R-:W-:Y:S08]  /*8090*/  HMMA.16816.F32 R36, R96.reuse, R80, R36 ;  /* 0x000000506024723c */ /* 0x042ff00000001824 */
[C---:B------:R-:W-:Y:S08]  /*80a0*/  HMMA.16816.F32 R40, R96.reuse, R82, R40 ;  /* 0x000000526028723c */ /* 0x040ff00000001828 */
[C---:B------:R-:W-:Y:S08]  /*80b0*/  HMMA.16816.F32 R44, R96.reuse, R84, R44 ;  /* 0x00000054602c723c */ /* 0x040ff0000000182c */
[C---:B------:R-:W-:Y:S08]  /*80c0*/  HMMA.16816.F32 R48, R96.reuse, R86, R48 ;  /* 0x000000566030723c */ /* 0x040ff00000001830 */
[C---:B------:R-:W-:Y:S08]  /*80d0*/  HMMA.16816.F32 R52, R96.reuse, R88, R52 ;  /* 0x000000586034723c */ /* 0x040ff00000001834 */
[C---:B------:R-:W-:Y:S08]  /*80e0*/  HMMA.16816.F32 R56, R96.reuse, R90, R56 ;  /* 0x0000005a6038723c */ /* 0x040ff00000001838 */
[C---:B------:R-:W-:Y:S08]  /*80f0*/  HMMA.16816.F32 R60, R96.reuse, R92, R60 ;  /* 0x0000005c603c723c */ /* 0x040ff0000000183c */
[----:B------:R-:W-:Y:S01]  /*8100*/  HMMA.16816.F32 R64, R96, R94, R64 ;  /* 0x0000005e6040723c */ /* 0x000fe20000001840 */
[----:B------:R-:W-:Y:S01]  /*8110*/  @P3 CALL.REL.NOINC `(.L_x_0) ;  /* 0x0000001000003944 */ /* 0x000fe20003c00000 */
[----:B------:R-:W-:Y:S06]  /*8120*/  BRA `(.L_x_1) ;  /* 0xffffc42000007947 */ /* 0x000fec000383ffff */
.L_x_0:
[----:B------:R0:W-:Y:S04]  /*8130*/  STL [R1+0x178], R9 ;  /* 0x0001780901007387 */ /* 0x0001e80000100800 */
[----:B------:R-:W1:Y:S04]  /*8140*/  S2R R10, SR_TID.X ;  /* 0x00000000000a7919 */ /* 0x000e680000002100 */
[----:B------:R-:W2:Y:S04]  /*8150*/  S2R R81, SR_CTAID.Y ;  /* 0x0000000000517919 */ /* 0x000ea80000002600 */
[----:B0-----:R-:W3:Y:S01]  /*8160*/  LDL.LU R9, [R1+0x80] ;  /* 0x0000800001097983 */ /* 0x001ee20000300800 */
[----:B-1----:R-:W-:-:S03]  /*8170*/  LOP3.LUT R80, R10, 0x3f, RZ, 0xc0, !PT ;  /* 0x0000003f0a507812 */ /* 0x002fc600078ec0ff */
[----:B------:R-:W0:Y:S01]  /*8180*/  S2R R10, SR_CTAID.X ;  /* 0x00000000000a7919 */ /* 0x000e220000002500 */
[----:B--2---:R-:W-:Y:S01]  /*8190*/  IMAD R0, R81, c[0x0][0x1c0], RZ ;  /* 0x0000700051007a24 */ /* 0x004fe200078e02ff */
[C---:B------:R-:W-:Y:S01]  /*81a0*/  FSETP.GEU.AND P2, PT, R212.reuse, 1.175494350822287508e-38, PT ;  /* 0x00800000d400780b */ /* 0x040fe20003f4e000 */
[----:B------:R-:W-:Y:S02]  /*81b0*/  FMUL R245, R212, 8388608 ;  /* 0x4b000000d4f57820 */ /* 0x000fe40000400000 */
[----:B------:R-:W-:Y:S02]  /*81c0*/  FMUL R244, R213, 8388608 ;  /* 0x4b000000d5f47820 */ /* 0x000fe40000400000 */
[----:B0-----:R-:W-:-:S04]  /*81d0*/  IMAD R10, R10, 0x40, R80 ;  /* 0x000000400a0a7824 */ /* 0x001fc800078e0250 */
[----:B------:R-:W-:Y:S01]  /*81e0*/  IMAD R11, R10, c[0x0][0x1c4], RZ ;  /* 0x000071000a0b7a24 */ /* 0x000fe200078e02ff */
[----:B------:R-:W-:-:S03]  /*81f0*/  SHF.L.U32 R10, R0, 0x1, RZ ;  /* 0x00000001000a7819 */ /* 0x000fc600000006ff */
[----:B------:R-:W-:Y:S02]  /*8200*/  IMAD.SHL.U32 R81, R11, 0x2, RZ ;  /* 0x000000020b517824 */ /* 0x000fe400078e00ff */
[----:B------:R-:W-:-:S03]  /*8210*/  IMAD.HI R0, R0, 0x2, RZ ;  /* 0x0000000200007827 */ /* 0x000fc600078e02ff */
[----:B------:R-:W-:Y:S01]  /*8220*/  IADD3 R10, P0, P1, R81, c[0x0][0x178], R10 ;  /* 0x00005e00510a7a10 */ /* 0x000fe2000791e00a */
[----:B------:R-:W-:-:S04]  /*8230*/  IMAD.HI R11, R11, 0x2, RZ ;  /* 0x000000020b0b7827 */ /* 0x000fc800078e02ff */
[C---:B------:R-:W-:Y:S01]  /*8240*/  FMUL R243, R214.reuse, 8388608 ;  /* 0x4b000000d6f37820 */ /* 0x040fe20000400000 */
[----:B------:R-:W-:Y:S02]  /*8250*/  IADD3.X R0, R11, c[0x0][0x17c], R0, P0, P1 ;  /* 0x00005f000b007a10 */ /* 0x000fe400007e2400 */
[----:B------:R-:W-:Y:S02]  /*8260*/  FSETP.GEU.AND P1, PT, R213, 1.175494350822287508e-38, PT ;  /* 0x00800000d500780b */ /* 0x000fe40003f2e000 */
[----:B------:R-:W-:Y:S02]  /*8270*/  FSETP.GEU.AND P0, PT, R214, 1.175494350822287508e-38, PT ;  /* 0x00800000d600780b */ /* 0x000fe40003f0e000 */
[----:B------:R-:W-:Y:S02]  /*8280*/  FSEL R245, R245, R212, !P2 ;  /* 0x000000d4f5f57208 */ /* 0x000fe40005000000 */
[----:B------:R-:W-:Y:S02]  /*8290*/  FSEL R244, R244, R213, !P1 ;  /* 0x000000d5f4f47208 */ /* 0x000fe40004800000 */
[----:B------:R-:W-:Y:S01]  /*82a0*/  FSEL R243, R243, R214, !P0 ;  /* 0x000000d6f3f37208 */ /* 0x000fe20004000000 */
[----:B------:R-:W-:Y:S01]  /*82b0*/  IMAD.MOV.U32 R81, RZ, RZ, R13 ;  /* 0x000000ffff517224 */ /* 0x000fe200078e000d */
[----:B------:R-:W-:-:S02]  /*82c0*/  MOV R80, R12 ;  /* 0x0000000c00507202 */ /* 0x000fc40000000f00 */
[----:B------:R-:W-:Y:S02]  /*82d0*/  IADD3 R13, R245, -0x3f3504f3, RZ ;  /* 0xc0cafb0df50d7810 */ /* 0x000fe40007ffe0ff */
[----:B------:R-:W-:Y:S02]  /*82e0*/  IADD3 R12, R244, -0x3f3504f3, RZ ;  /* 0xc0cafb0df40c7810 */ /* 0x000fe40007ffe0ff */
[----:B------:R-:W-:Y:S02]  /*82f0*/  MOV R82, R14 ;  /* 0x0000000e00527202 */ /* 0x000fe40000000f00 */
[----:B------:R-:W-:Y:S01]  /*8300*/  IADD3 R11, R243, -0x3f3504f3, RZ ;  /* 0xc0cafb0df30b7810 */ /* 0x000fe20007ffe0ff */
[----:B------:R-:W-:Y:S01]  /*8310*/  IMAD.MOV.U32 R87, RZ, RZ, R37 ;  /* 0x000000ffff577224 */ /* 0x000fe200078e0025 */
[----:B------:R-:W-:Y:S02]  /*8320*/  MOV R14, R42 ;  /* 0x0000002a000e7202 */ /* 0x000fe40000000f00 */
[----:B------:R-:W-:-:S02]  /*8330*/  MOV R42, R44 ;  /* 0x0000002c002a7202 */ /* 0x000fc40000000f00 */
[----:B------:R-:W-:Y:S02]  /*8340*/  LOP3.LUT R44, R13, 0xff800000, RZ, 0xc0, !PT ;  /* 0xff8000000d2c7812 */ /* 0x000fe400078ec0ff */
[----:B------:R-:W-:Y:S02]  /*8350*/  LOP3.LUT R37, R12, 0xff800000, RZ, 0xc0, !PT ;  /* 0xff8000000c257812 */ /* 0x000fe400078ec0ff */
[----:B------:R-:W-:Y:S02]  /*8360*/  LOP3.LUT R12, R11, 0xff800000, RZ, 0xc0, !PT ;  /* 0xff8000000b0c7812 */ /* 0x000fe400078ec0ff */
[----:B------:R-:W-:Y:S01]  /*8370*/  MOV R84, R22 ;  /* 0x0000001600547202 */ /* 0x000fe20000000f00 */
[----:B------:R-:W-:Y:S01]  /*8380*/  IMAD.IADD R13, R244, 0x1, -R37 ;  /* 0x00000001f40d7824 */ /* 0x000fe200078e0a25 */
[----:B------:R-:W-:Y:S02]  /*8390*/  IADD3 R22, R245, -R44, RZ ;  /* 0x8000002cf5167210 */ /* 0x000fe40007ffe0ff */
[----:B------:R-:W-:Y:S01]  /*83a0*/  IADD3 R11, R243, -R12, RZ ;  /* 0x8000000cf30b7210 */ /* 0x000fe20007ffe0ff */
[----:B------:R-:W-:Y:S01]  /*83b0*/  IMAD.MOV.U32 R89, RZ, RZ, R41 ;  /* 0x000000ffff597224 */ /* 0x000fe200078e0029 */
[----:B------:R-:W-:Y:S01]  /*83c0*/  MOV R91, R46 ;  /* 0x0000002e005b7202 */ /* 0x000fe20000000f00 */
[----:B------:R-:W0:Y:S01]  /*83d0*/  I2F R41, R44 ;  /* 0x0000002c00297306 */ /* 0x000e220000201400 */
[----:B------:R-:W-:Y:S01]  /*83e0*/  MOV R88, R40 ;  /* 0x0000002800587202 */ /* 0x000fe20000000f00 */
[----:B------:R-:W-:Y:S01]  /*83f0*/  FADD R40, R13, -1 ;  /* 0xbf8000000d287421 */ /* 0x000fe20000000000 */
[----:B------:R-:W-:Y:S01]  /*8400*/  MOV R46, R48 ;  /* 0x00000030002e7202 */ /* 0x000fe20000000f00 */
[----:B------:R-:W-:Y:S01]  /*8410*/  FADD R48, R22, -1 ;  /* 0xbf80000016307421 */ /* 0x000fe20000000000 */
[----:B------:R-:W-:Y:S01]  /*8420*/  MOV R251, 0x3dc6b27f ;  /* 0x3dc6b27f00fb7802 */ /* 0x000fe20000000f00 */
[----:B------:R-:W-:-:S04]  /*8430*/  FADD R22, R11, -1 ;  /* 0xbf8000000b167421 */ /* 0x000fc80000000000 */
[-C--:B------:R-:W-:Y:S02]  /*8440*/  FFMA.FTZ R13, R40, R251.reuse, -0.16845393180847167969 ;  /* 0xbe2c7f30280d7423 */ /* 0x080fe400000100fb */
[----:B------:R-:W-:Y:S01]  /*8450*/  FFMA.FTZ R11, R22, R251, -0.16845393180847167969 ;  /* 0xbe2c7f30160b7423 */ /* 0x000fe200000100fb */
[----:B------:R-:W-:Y:S01]  /*8460*/  MOV R86, R36 ;  /* 0x0000002400567202 */ /* 0x000fe20000000f00 */
[----:B------:R-:W-:Y:S01]  /*8470*/  FFMA.FTZ R13, R40, R13, 0.1716887056827545166 ;  /* 0x3e2fcf2a280d7423 */ /* 0x000fe2000001000d */
[----:B------:R-:W-:Y:S01]  /*8480*/  FSEL R36, RZ, -23, P2 ;  /* 0xc1b80000ff247808 */ /* 0x000fe20001000000 */
[----:B------:R-:W-:Y:S02]  /*8490*/  FFMA.FTZ R11, R22, R11, 0.1716887056827545166 ;  /* 0x3e2fcf2a160b7423 */ /* 0x000fe4000001000b */
[----:B------:R-:W-:Y:S02]  /*84a0*/  FFMA.FTZ R13, R40, R13, -0.17900948226451873779 ;  /* 0xbe374e43280d7423 */ /* 0x000fe4000001000d */
[----:B------:R-:W-:-:S02]  /*84b0*/  FFMA.FTZ R11, R22, R11, -0.17900948226451873779 ;  /* 0xbe374e43160b7423 */ /* 0x000fc4000001000b */
[----:B0-----:R-:W-:Y:S02]  /*84c0*/  FFMA.FTZ R248, R41, 1.1920928955078125e-07, R36 ;  /* 0x3400000029f87823 */ /* 0x001fe40000010024 */
[----:B------:R-:W-:Y:S02]  /*84d0*/  FFMA.FTZ R41, R40, R13, 0.20512372255325317383 ;  /* 0x3e520bf428297423 */ /* 0x000fe4000001000d */
[----:B------:R-:W-:Y:S02]  /*84e0*/  IMAD.MOV.U32 R90, RZ, RZ, R45 ;  /* 0x000000ffff5a7224 */ /* 0x000fe400078e002d */
[----:B------:R-:W-:Y:S02]  /*84f0*/  FFMA.FTZ R13, R22, R11, 0.20512372255325317383 ;  /* 0x3e520bf4160d7423 */ /* 0x000fe4000001000b */
[----:B------:R-:W-:Y:S02]  /*8500*/  FFMA.FTZ R45, R48, R251, -0.16845393180847167969 ;  /* 0xbe2c7f30302d7423 */ /* 0x000fe400000100fb */
[----:B------:R-:W-:-:S02]  /*8510*/  FFMA.FTZ R13, R22, R13, -0.24046532809734344482 ;  /* 0xbe763c8b160d7423 */ /* 0x000fc4000001000d */
[----:B------:R-:W-:Y:S02]  /*8520*/  FFMA.FTZ R45, R48, R45, 0.1716887056827545166 ;  /* 0x3e2fcf2a302d7423 */ /* 0x000fe4000001002d */
[----:B------:R-:W-:Y:S02]  /*8530*/  FFMA.FTZ R13, R22, R13, 0.28857114911079406738 ;  /* 0x3e93bf99160d7423 */ /* 0x000fe4000001000d */
[----:B------:R-:W-:Y:S02]  /*8540*/  FFMA.FTZ R45, R48, R45, -0.17900948226451873779 ;  /* 0xbe374e43302d7423 */ /* 0x000fe4000001002d */
[----:B------:R-:W-:Y:S02]  /*8550*/  FFMA.FTZ R41, R40, R41, -0.24046532809734344482 ;  /* 0xbe763c8b28297423 */ /* 0x000fe40000010029 */
[----:B------:R-:W-:Y:S02]  /*8560*/  FFMA.FTZ R13, R22, R13, -0.36067417263984680176 ;  /* 0xbeb8aa49160d7423 */ /* 0x000fe4000001000d */
[----:B------:R-:W-:Y:S01]  /*8570*/  FFMA.FTZ R45, R48, R45, 0.20512372255325317383 ;  /* 0x3e520bf4302d7423 */ /* 0x000fe2000001002d */
[----:B------:R-:W0:Y:S01]  /*8580*/  I2F R12, R12 ;  /* 0x0000000c000c7306 */ /* 0x000e220000201400 */
[----:B------:R-:W-:-:S02]  /*8590*/  FFMA.FTZ R41, R40, R41, 0.28857114911079406738 ;  /* 0x3e93bf9928297423 */ /* 0x000fc40000010029 */
[----:B------:R-:W-:Y:S01]  /*85a0*/  FFMA.FTZ R13, R22, R13, 0.48089820146560668945 ;  /* 0x3ef6384a160d7423 */ /* 0x000fe2000001000d */
[----:B------:R-:W-:Y:S01]  /*85b0*/  FSEL R11, RZ, -23, P0 ;  /* 0xc1b80000ff0b7808 */ /* 0x000fe20000000000 */
[----:B------:R-:W-:Y:S01]  /*85c0*/  FFMA.FTZ R45, R48, R45, -0.24046532809734344482 ;  /* 0xbe763c8b302d7423 */ /* 0x000fe2000001002d */
[----:B------:R-:W-:Y:S01]  /*85d0*/  ISETP.GE.U32.AND P0, PT, R243, 0x7f800000, PT ;  /* 0x7f800000f300780c */ /* 0x000fe20003f06070 */
[----:B------:R-:W-:Y:S02]  /*85e0*/  FFMA.FTZ R41, R40, R41, -0.36067417263984680176 ;  /* 0xbeb8aa4928297423 */ /* 0x000fe40000010029 */
[----:B------:R-:W-:Y:S02]  /*85f0*/  FFMA.FTZ R13, R22, R13, -0.72134751081466674805 ;  /* 0xbf38aa3b160d7423 */ /* 0x000fe4000001000d */
[----:B------:R-:W-:Y:S01]  /*8600*/  FFMA.FTZ R45, R48, R45, 0.28857114911079406738 ;  /* 0x3e93bf99302d7423 */ /* 0x000fe2000001002d */
[----:B------:R-:W1:Y:S01]  /*8610*/  I2F R37, R37 ;  /* 0x0000002500257306 */ /* 0x000e620000201400 */
[----:B------:R-:W-:-:S02]  /*8620*/  FFMA.FTZ R41, R40, R41, 0.48089820146560668945 ;  /* 0x3ef6384a28297423 */ /* 0x000fc40000010029 */
[----:B------:R-:W-:Y:S02]  /*8630*/  FMUL R13, R22, R13 ;  /* 0x0000000d160d7220 */ /* 0x000fe40000400000 */
[----:B------:R-:W-:Y:S01]  /*8640*/  FFMA.FTZ R45, R48, R45, -0.36067417263984680176 ;  /* 0xbeb8aa49302d7423 */ /* 0x000fe2000001002d */
[----:B------:R-:W-:Y:S01]  /*8650*/  ISETP.GE.U32.AND P2, PT, R244, 0x7f800000, PT ;  /* 0x7f800000f400780c */ /* 0x000fe20003f46070 */
[----:B------:R-:W-:Y:S02]  /*8660*/  FFMA.FTZ R41, R40, R41, -0.72134751081466674805 ;  /* 0xbf38aa3b28297423 */ /* 0x000fe40000010029 */
[----:B------:R-:W-:Y:S02]  /*8670*/  FMUL R13, R22, R13 ;  /* 0x0000000d160d7220 */ /* 0x000fe40000400000 */
[----:B------:R-:W-:Y:S01]  /*8680*/  FFMA.FTZ R45, R48, R45, 0.48089820146560668945 ;  /* 0x3ef6384a302d7423 */ /* 0x000fe2000001002d */
[----:B------:R-:W-:Y:S01]  /*8690*/  FSEL R36, RZ, -23, P1 ;  /* 0xc1b80000ff247808 */ /* 0x000fe20000800000 */
[----:B0-----:R-:W-:Y:S01]  /*86a0*/  FFMA.FTZ R11, R12, 1.1920928955078125e-07, R11 ;  /* 0x340000000c0b7823 */ /* 0x001fe2000001000b */
[----:B------:R-:W-:Y:S01]  /*86b0*/  ISETP.GE.U32.AND P1, PT, R245, 0x7f800000, PT ;  /* 0x7f800000f500780c */ /* 0x000fe20003f26070 */
[----:B------:R-:W-:Y:S01]  /*86c0*/  FMUL R41, R40, R41 ;  /* 0x0000002928297220 */ /* 0x000fe20000400000 */
[----:B------:R-:W-:Y:S01]  /*86d0*/  @P0 MOV R12, 0x7f800000 ;  /* 0x7f800000000c0802 */ /* 0x000fe20000000f00 */
[----:B------:R-:W-:-:S02]  /*86e0*/  FFMA.FTZ R22, R22, 1.4426950216293334961, R13 ;  /* 0x3fb8aa3b16167823 */ /* 0x000fc4000001000d */
[----:B------:R-:W-:Y:S02]  /*86f0*/  FFMA.FTZ R45, R48, R45, -0.72134751081466674805 ;  /* 0xbf38aa3b302d7423 */ /* 0x000fe4000001002d */
[----:B------:R-:W-:Y:S02]  /*8700*/  FMUL R41, R40, R41 ;  /* 0x0000002928297220 */ /* 0x000fe40000400000 */
[----:B------:R-:W-:Y:S02]  /*8710*/  FADD R247, R11, R22 ;  /* 0x000000160bf77221 */ /* 0x000fe40000000000 */
[----:B------:R-:W-:Y:S02]  /*8720*/  FMUL R45, R48, R45 ;  /* 0x0000002d302d7220 */ /* 0x000fe40000400000 */
[----:B------:R-:W-:Y:S01]  /*8730*/  @P0 FFMA.FTZ R247, R243, R12, +INF ;  /* 0x7f800000f3f70423 */ /* 0x000fe2000001000c */
[----:B------:R-:W-:Y:S01]  /*8740*/  FSETP.GEU.AND P0, PT, |R212|, 1.175494350822287508e-38, PT ;  /* 0x00800000d400780b */ /* 0x000fe20003f0e200 */
[----:B-1----:R-:W-:Y:S01]  /*8750*/  FFMA.FTZ R36, R37, 1.1920928955078125e-07, R36 ;  /* 0x3400000025247823 */ /* 0x002fe20000010024 */
[----:B------:R-:W-:Y:S01]  /*8760*/  FSETP.GEU.AND P3, PT, R211, 1.175494350822287508e-38, PT ;  /* 0x00800000d300780b */ /* 0x000fe20003f6e000 */
[----:B------:R-:W-:-:S02]  /*8770*/  FFMA.FTZ R41, R40, 1.4426950216293334961, R41 ;  /* 0x3fb8aa3b28297823 */ /* 0x000fc40000010029 */
[----:B------:R-:W-:Y:S02]  /*8780*/  FMUL R45, R48, R45 ;  /* 0x0000002d302d7220 */ /* 0x000fe40000400000 */
[----:B------:R-:W-:Y:S01]  /*8790*/  IMAD.MOV.U32 R40, RZ, RZ, R122 ;  /* 0x000000ffff287224 */ /* 0x000fe200078e007a */
[----:B------:R-:W-:Y:S01]  /*87a0*/  P2R R122, PR, RZ, 0x1 ;  /* 0x00000001ff7a7803 */ /* 0x000fe20000000000 */
[----:B------:R-:W-:Y:S01]  /*87b0*/  @P2 IMAD.MOV.U32 R13, RZ, RZ, 0x7f800000 ;  /* 0x7f800000ff0d2424 */ /* 0x000fe200078e00ff */
[C---:B------:R-:W-:Y:S01]  /*87c0*/  FSETP.GEU.AND P0, PT, R215.reuse, 1.175494350822287508e-38, PT ;  /* 0x00800000d700780b */ /* 0x040fe20003f0e000 */
[----:B------:R-:W-:Y:S02]  /*87d0*/  FMUL R12, R215, 8388608 ;  /* 0x4b000000d70c7820 */ /* 0x000fe40000400000 */
[----:B------:R-:W-:Y:S01]  /*87e0*/  IMAD.MOV.U32 R99, RZ, RZ, R51 ;  /* 0x000000ffff637224 */ /* 0x000fe200078e0033 */
[----:B------:R-:W-:Y:S01]  /*87f0*/  MOV R51, R56 ;  /* 0x0000003800337202 */ /* 0x000fe20000000f00 */
[----:B------:R-:W-:Y:S01]  /*8800*/  FADD R249, R36, R41 ;  /* 0x0000002924f97221 */ /* 0x000fe20000000000 */
[----:B------:R-:W-:Y:S01]  /*8810*/  @P1 MOV R36, 0x7f800000 ;  /* 0x7f80000000241802 */ /* 0x000fe20000000f00 */
[----:B------:R-:W-:-:S02]  /*8820*/  FFMA.FTZ R45, R48, 1.4426950216293334961, R45 ;  /* 0x3fb8aa3b302d7823 */ /* 0x000fc4000001002d */
[----:B------:R-:W-:Y:S01]  /*8830*/  @P2 FFMA.FTZ R249, R244, R13, +INF ;  /* 0x7f800000f4f92423 */ /* 0x000fe2000001000d */
[----:B------:R-:W-:Y:S01]  /*8840*/  FSEL R13, R12, R215, !P0 ;  /* 0x000000d70c0d7208 */ /* 0x000fe20004000000 */
[----:B------:R-:W-:Y:S01]  /*8850*/  IMAD.MOV.U32 R56, RZ, RZ, R102 ;  /* 0x000000ffff387224 */ /* 0x000fe200078e0066 */
[----:B------:R-:W-:Y:S01]  /*8860*/  P2R R102, PR, RZ, 0x1 ;  /* 0x00000001ff667803 */ /* 0x000fe20000000000 */
[----:B------:R-:W-:Y:S01]  /*8870*/  FADD R248, R248, R45 ;  /* 0x0000002df8f87221 */ /* 0x000fe20000000000 */
[C---:B------:R-:W-:Y:S01]  /*8880*/  FSETP.GEU.AND P0, PT, R216.reuse, 1.175494350822287508e-38, PT ;  /* 0x00800000d800780b */ /* 0x040fe20003f0e000 */
[----:B------:R-:W-:Y:S01]  /*8890*/  @P1 FFMA.FTZ R248, R245, R36, +INF ;  /* 0x7f800000f5f81423 */ /* 0x000fe20000010024 */
[C---:B------:R-:W-:Y:S01]  /*88a0*/  FSETP.GT.AND P1, PT, |R211|.reuse, 8.50705917302346158658e+37, PT ;  /* 0x7e800000d300780b */ /* 0x040fe20003f24200 */
[----:B------:R-:W-:Y:S02]  /*88b0*/  FMUL R242, R211, 8388608 ;  /* 0x4b000000d3f27820 */ /* 0x000fe40000400000 */
[----:B------:R-:W-:Y:S01]  /*88c0*/  FMUL R11, R216, 8388608 ;  /* 0x4b000000d80b7820 */ /* 0x000fe20000400000 */
[----:B------:R-:W-:Y:S01]  /*88d0*/  MOV R97, R50 ;  /* 0x0000003200617202 */ /* 0x000fe20000000f00 */
[----:B------:R-:W-:Y:S01]  /*88e0*/  IMAD.MOV.U32 R83, RZ, RZ, R15 ;  /* 0x000000ffff537224 */ /* 0x000fe200078e000f */
        /* <DEDUP_REMOVED lines=8> */
[----:B------:R-:W-:Y:S01]  /*8970*/  FSEL R242, R242, R211, !P3 ;  /* 0x000000d3f2f27208 */ /* 0x000fe20005800000 */
[----:B------:R-:W-:Y:S01]  /*8980*/  IMAD.MOV.U32 R182, RZ, RZ, R59 ;  /* 0x000000ffffb67224 */ /* 0x000fe200078e003b */
[----:B------:R-:W-:Y:S01]  /*8990*/  FSEL R11, R11, R216, !P0 ;  /* 0x000000d80b0b7208 */ /* 0x000fe20004000000 */
[----:B------:R-:W-:-:S02]  /*89a0*/  IMAD.MOV.U32 R187, RZ, RZ, R63 ;  /* 0x000000ffffbb7224 */ /* 0x000fc400078e003f */
[----:B------:R-:W-:Y:S01]  /*89b0*/  IMAD.MOV.U32 R192, RZ, RZ, R67 ;  /* 0x000000ffffc07224 */ /* 0x000fe200078e0043 */
[----:B------:R-:W-:Y:S01]  /*89c0*/  FSETP.GEU.AND P2, PT, |R211|, 1.175494350822287508e-38, PT ;  /* 0x00800000d300780b */ /* 0x000fe20003f4e200 */
[----:B------:R-:W-:Y:S02]  /*89d0*/  @P1 FMUL R191, R191, 0.25 ;  /* 0x3e800000bfbf1820 */ /* 0x000fe40000400000 */
[----:B------:R-:W-:Y:S02]  /*89e0*/  @P1 FMUL R192, R192, 0.25 ;  /* 0x3e800000c0c01820 */ /* 0x000fe40000400000 */
[----:B------:R-:W-:Y:S02]  /*89f0*/  @P1 FMUL R187, R187, 0.25 ;  /* 0x3e800000bbbb1820 */ /* 0x000fe40000400000 */
[----:B------:R-:W-:Y:S02]  /*8a00*/  @P1 FMUL R185, R185, 0.25 ;  /* 0x3e800000b9b91820 */ /* 0x000fe40000400000 */
[----:B------:R-:W-:-:S02]  /*8a10*/  @P1 FMUL R182, R182, 0.25 ;  /* 0x3e800000b6b61820 */ /* 0x000fc40000400000 */
[----:B------:R-:W-:Y:S02]  /*8a20*/  @P1 FMUL R177, R177, 0.25 ;  /* 0x3e800000b1b11820 */ /* 0x000fe40000400000 */
        /* <DEDUP_REMOVED lines=10> */
[----:B------:R-:W-:Y:S01]  /*8ad0*/  @P1 FMUL R211, R211, 0.25 ;  /* 0x3e800000d3d31820 */ /* 0x000fe20000400000 */
[----:B------:R-:W-:Y:S01]  /*8ae0*/  FSETP.GEU.AND P1, PT, |R213|, 1.175494350822287508e-38, PT ;  /* 0x00800000d500780b */ /* 0x000fe20003f2e200 */
[----:B------:R-:W0:Y:S03]  /*8af0*/  S2R R240, SR_TID.X ;  /* 0x0000000000f07919 */ /* 0x000e260000002100 */
[----:B------:R-:W-:-:S02]  /*8b00*/  P2R R22, PR, RZ, 0x2 ;  /* 0x00000002ff167803 */ /* 0x000fc40000000000 */
[----:B------:R-:W-:Y:S02]  /*8b10*/  FSETP.GEU.AND P1, PT, R218, 1.175494350822287508e-38, PT ;  /* 0x00800000da00780b */ /* 0x000fe40003f2e000 */
[----:B------:R-:W-:Y:S02]  /*8b20*/  MOV R41, R123 ;  /* 0x0000007b00297202 */ /* 0x000fe40000000f00 */
[----:B------:R-:W-:Y:S02]  /*8b30*/  P2R R123, PR, RZ, 0x4 ;  /* 0x00000004ff7b7803 */ /* 0x000fe40000000000 */
[----:B---3--:R-:W-:-:S04]  /*8b40*/  LOP3.LUT R9, R9, 0xffffffef, RZ, 0xc0, !PT ;  /* 0xffffffef09097812 */ /* 0x008fc800078ec0ff */
[----:B------:R-:W-:-:S04]  /*8b50*/  @P3 LOP3.LUT R9, R9, 0x10, RZ, 0xfc, !PT ;  /* 0x0000001009093812 */ /* 0x000fc800078efcff */
[----:B------:R-:W-:Y:S02]  /*8b60*/  LOP3.LUT R9, R9, 0xffffffdf, RZ, 0xc0, !PT ;  /* 0xffffffdf09097812 */ /* 0x000fe400078ec0ff */
[----:B------:R-:W-:Y:S02]  /*8b70*/  FSETP.GT.AND P3, PT, |R213|, 8.50705917302346158658e+37, PT ;  /* 0x7e800000d500780b */ /* 0x000fe40003f64200 */
[----:B------:R-:W-:Y:S02]  /*8b80*/  @P0 LOP3.LUT R9, R9, 0x20, RZ, 0xfc, !PT ;  /* 0x0000002009090812 */ /* 0x000fe400078efcff */
[----:B------:R-:W-:Y:S02]  /*8b90*/  FSETP.GEU.AND P0, PT, R217, 1.175494350822287508e-38, PT ;  /* 0x00800000d900780b */ /* 0x000fe40003f0e000 */
[----:B------:R-:W-:Y:S02]  /*8ba0*/  LOP3.LUT R9, R9, 0xfffffff7, RZ, 0xc0, !PT ;  /* 0xfffffff709097812 */ /* 0x000fe400078ec0ff */
[----:B------:R-:W-:Y:S01]  /*8bb0*/  FSETP.GT.AND P2, PT, |R212|, 8.50705917302346158658e+37, PT ;  /* 0x7e800000d400780b */ /* 0x000fe20003f44200 */
[----:B------:R-:W-:Y:S01]  /*8bc0*/  FMUL R12, R217, 8388608 ;  /* 0x4b000000d90c7820 */ /* 0x000fe20000400000 */
[----:B------:R-:W-:-:S03]  /*8bd0*/  MOV R160, R101 ;  /* 0x0000006500a07202 */ /* 0x000fc60000000f00 */
[----:B------:R-:W-:Y:S02]  /*8be0*/  @P3 FMUL R71, R71, 0.25 ;  /* 0x3e80000047473820 */ /* 0x000fe40000400000 */
[----:B------:R-:W-:Y:S02]  /*8bf0*/  @P3 FMUL R70, R70, 0.25 ;  /* 0x3e80000046463820 */ /* 0x000fe40000400000 */
[----:B------:R-:W-:Y:S01]  /*8c00*/  @P3 FMUL R35, R35, 0.25 ;  /* 0x3e80000023233820 */ /* 0x000fe20000400000 */
[----:B------:R-:W-:Y:S01]  /*8c10*/  @P0 LOP3.LUT R9, R9, 0x8, RZ, 0xfc, !PT ;  /* 0x0000000809090812 */ /* 0x000fe200078efcff */
        /* <DEDUP_REMOVED lines=13> */
[----:B------:R-:W-:Y:S01]  /*8cf0*/  @P3 FMUL R213, R213, 0.25 ;  /* 0x3e800000d5d53820 */ /* 0x000fe20000400000 */
[----:B------:R-:W-:Y:S01]  /*8d00*/  FSETP.GT.AND P3, PT, |R214|, 8.50705917302346158658e+37, PT ;  /* 0x7e800000d600780b */ /* 0x000fe20003f64200 */
[----:B------:R-:W-:Y:S01]  /*8d10*/  FMUL R101, R218, 8388608 ;  /* 0x4b000000da657820 */ /* 0x000fe20000400000 */
[----:B------:R-:W-:-:S02]  /*8d20*/  FSETP.GT.AND P4, PT, |R215|, 8.50705917302346158658e+37, PT ;  /* 0x7e800000d700780b */ /* 0x000fc40003f84200 */
[----:B------:R-:W-:Y:S01]  /*8d30*/  LOP3.LUT R9, R9, 0xfffffffb, RZ, 0xc0, !PT ;  /* 0xfffffffb09097812 */ /* 0x000fe200078ec0ff */
[----:B------:R-:W1:Y:S01]  /*8d40*/  S2R R193, SR_TID.X ;  /* 0x0000000000c17919 */ /* 0x000e620000002100 */
[----:B------:R-:W-:Y:S01]  /*8d50*/  FSETP.GT.AND P5, PT, |R216|, 8.50705917302346158658e+37, PT ;  /* 0x7e800000d800780b */ /* 0x000fe20003fa4200 */
[----:B------:R-:W-:Y:S01]  /*8d60*/  IMAD.MOV.U32 R47, RZ, RZ, R49 ;  /* 0x000000ffff2f7224 */ /* 0x000fe200078e0031 */
[----:B------:R-:W-:Y:S01]  /*8d70*/  MOV R43, R52 ;  /* 0x00000034002b7202 */ /* 0x000fe20000000f00 */
[----:B------:R-:W-:Y:S01]  /*8d80*/  IMAD.MOV.U32 R50, RZ, RZ, R53 ;  /* 0x000000ffff327224 */ /* 0x000fe200078e0035 */
[----:B------:R-:W-:Y:S01]  /*8d90*/  MOV R96, R60 ;  /* 0x0000003c00607202 */ /* 0x000fe20000000f00 */
[----:B------:R-:W-:Y:S01]  /*8da0*/  IMAD.MOV.U32 R94, RZ, RZ, R57 ;  /* 0x000000ffff5e7224 */ /* 0x000fe200078e0039 */
[----:B------:R-:W-:Y:S01]  /*8db0*/  FSETP.GT.AND P6, PT, |R217|, 8.50705917302346158658e+37, PT ;  /* 0x7e800000d900780b */ /* 0x000fe20003fc4200 */
[----:B------:R-:W-:Y:S01]  /*8dc0*/  IMAD.MOV.U32 R98, RZ, RZ, R61 ;  /* 0x000000ffff627224 */ /* 0x000fe200078e003d */
[----:B------:R-:W-:Y:S01]  /*8dd0*/  FSEL R12, R12, R217, !P0 ;  /* 0x000000d90c0c7208 */ /* 0x000fe20004000000 */
[----:B------:R-:W-:Y:S01]  /*8de0*/  IMAD.MOV.U32 R168, RZ, RZ, R64 ;  /* 0x000000ffffa87224 */ /* 0x000fe200078e0040 */
[----:B------:R-:W-:Y:S01]  /*8df0*/  @P1 LOP3.LUT R9, R9, 0x4, RZ, 0xfc, !PT ;  /* 0x0000000409091812 */ /* 0x000fe200078efcff */
[----:B------:R-:W-:Y:S01]  /*8e00*/  IMAD.MOV.U32 R176, RZ, RZ, R65 ;  /* 0x000000ffffb07224 */ /* 0x000fe200078e0041 */
[----:B------:R-:W-:-:S02]  /*8e10*/  FSEL R246, R101, R218, !P1 ;  /* 0x000000da65f67208 */ /* 0x000fc40004800000 */
[----:B------:R-:W-:Y:S02]  /*8e20*/  ISETP.NE.AND P0, PT, R123, RZ, PT ;  /* 0x000000ff7b00720c */ /* 0x000fe40003f05270 */
[----:B------:R-:W-:Y:S01]  /*8e30*/  FSETP.GT.AND P1, PT, |R218|, 8.50705917302346158658e+37, PT ;  /* 0x7e800000da00780b */ /* 0x000fe20003f24200 */
[----:B------:R-:W-:Y:S01]  /*8e40*/  IMAD.MOV.U32 R36, RZ, RZ, R126 ;  /* 0x000000ffff247224 */ /* 0x000fe200078e007e */
[----:B------:R-:W-:Y:S01]  /*8e50*/  MOV R37, R127 ;  /* 0x0000007f00257202 */ /* 0x000fe20000000f00 */
[----:B------:R-:W-:Y:S01]  /*8e60*/  @P2 FMUL R176, R176, 0.25 ;  /* 0x3e800000b0b02820 */ /* 0x000fe20000400000 */
        /* <DEDUP_REMOVED lines=21> */
[----:B------:R-:W-:-:S02]  /*8fc0*/  @P2 FMUL R42, R42, 0.25 ;  /* 0x3e8000002a2a2820 */ /* 0x000fc40000400000 */
[----:B------:R-:W-:Y:S02]  /*8fd0*/  @P2 FMUL R89, R89, 0.25 ;  /* 0x3e80000059592820 */ /* 0x000fe40000400000 */
[----:B------:R-:W-:Y:S02]  /*8fe0*/  @P2 FMUL R88, R88, 0.25 ;  /* 0x3e80000058582820 */ /* 0x000fe40000400000 */
[----:B------:R-:W-:Y:S02]  /*8ff0*/  @P2 FMUL R87, R87, 0.25 ;  /* 0x3e80000057572820 */ /* 0x000fe40000400000 */
[----:B------:R-:W-:Y:S02]  /*9000*/  @P2 FMUL R86, R86, 0.25 ;  /* 0x3e80000056562820 */ /* 0x000fe40000400000 */
[----:B------:R-:W-:Y:S01]  /*9010*/  @P2 FMUL R212, R212, 0.25 ;  /* 0x3e800000d4d42820 */ /* 0x000fe20000400000 */
[----:B------:R-:W-:Y:S01]  /*9020*/  FSETP.GEU.AND P2, PT, |R214|, 1.175494350822287508e-38, PT ;  /* 0x00800000d600780b */ /* 0x000fe20003f4e200 */
[----:B------:R-:W-:-:S02]  /*9030*/  IMAD.MOV.U32 R44, RZ, RZ, R118 ;  /* 0x000000ffff2c7224 */ /* 0x000fc400078e0076 */
[----:B------:R-:W-:Y:S02]  /*9040*/  IMAD.MOV.U32 R48, RZ, RZ, R114 ;  /* 0x000000ffff307224 */ /* 0x000fe400078e0072 */
[----:B------:R-:W-:Y:S02]  /*9050*/  IMAD.MOV.U32 R52, RZ, RZ, R110 ;  /* 0x000000ffff347224 */ /* 0x000fe400078e006e */
        /* <DEDUP_REMOVED lines=27> */
[----:B------:R-:W-:Y:S02]  /*9210*/  IMAD.MOV.U32 R64, RZ, RZ, R112 ;  /* 0x000000ffff407224 */ /* 0x000fe400078e0070 */
[----:B------:R-:W-:Y:S02]  /*9220*/  IMAD.MOV.U32 R66, RZ, RZ, R108 ;  /* 0x000000ffff427224 */ /* 0x000fe400078e006c */
[----:B------:R-:W-:Y:S02]  /*9230*/  IMAD.MOV.U32 R92, RZ, RZ, R104 ;  /* 0x000000ffff5c7224 */ /* 0x000fe400078e0068 */
[----:B------:R-:W-:-:S02]  /*9240*/  IMAD.MOV.U32 R95, RZ, RZ, R100 ;  /* 0x000000ffff5f7224 */ /* 0x000fc400078e0064 */
        /* <DEDUP_REMOVED lines=29> */
[----:B------:R-:W-:Y:S01]  /*9420*/  IMAD.MOV.U32 R174, RZ, RZ, R130 ;  /* 0x000000ffffae7224 */ /* 0x000fe200078e0082 */
[----:B0-----:R-:W-:Y:S01]  /*9430*/  SHF.L.U32 R106, R240, 0x4, RZ ;  /* 0x00000004f06a7819 */ /* 0x001fe200000006ff */
        /* <DEDUP_REMOVED lines=16> */
[----:B------:R-:W-:Y:S01]  /*9540*/  @P5 FMUL R216, R216, 0.25 ;  /* 0x3e800000d8d85820 */ /* 0x000fe20000400000 */
[----:B------:R-:W-:Y:S01]  /*9550*/  FSETP.GEU.AND P5, PT, |R217|, 1.175494350822287508e-38, PT ;  /* 0x00800000d900780b */ /* 0x000fe20003fae200 */
[----:B------:R-:W-:Y:S02]  /*9560*/  IMAD.MOV.U32 R173, RZ, RZ, R156 ;  /* 0x000000ffffad7224 */ /* 0x000fe400078e009c */
[----:B------:R-:W-:Y:S02]  /*9570*/  IMAD.MOV.U32 R179, RZ, RZ, R145 ;  /* 0x000000ffffb37224 */ /* 0x000fe400078e0091 */
[----:B------:R-:W-:-:S02]  /*9580*/  IMAD.MOV.U32 R181, RZ, RZ, R141 ;  /* 0x000000ffffb57224 */ /* 0x000fc400078e008d */
[----:B------:R-:W-:Y:S02]  /*9590*/  IMAD.MOV.U32 R184, RZ, RZ, R137 ;  /* 0x000000ffffb87224 */ /* 0x000fe400078e0089 */
[----:B------:R-:W-:Y:S02]  /*95a0*/  IMAD.MOV.U32 R188, RZ, RZ, R133 ;  /* 0x000000ffffbc7224 */ /* 0x000fe400078e0085 */
[----:B------:R-:W-:Y:S02]  /*95b0*/  IMAD.MOV.U32 R190, RZ, RZ, R129 ;  /* 0x000000ffffbe7224 */ /* 0x000fe400078e0081 */
        /* <DEDUP_REMOVED lines=16> */
[----:B------:R-:W-:Y:S01]  /*96c0*/  @P6 FMUL R217, R217, 0.25 ;  /* 0x3e800000d9d96820 */ /* 0x000fe20000400000 */
[----:B------:R-:W-:Y:S01]  /*96d0*/  FSETP.GEU.AND P6, PT, |R218|, 1.175494350822287508e-38, PT ;  /* 0x00800000da00780b */ /* 0x000fe20003fce200 */
[----:B------:R-:W-:Y:S01]  /*96e0*/  @P1 FMUL R190, R190, 0.25 ;  /* 0x3e800000bebe1820 */ /* 0x000fe20000400000 */
[----:B------:R-:W-:Y:S01]  /*96f0*/  LEA R100, R240, R106, 0xd ;  /* 0x0000006af0647211 */ /* 0x000fe200078e68ff */
        /* <DEDUP_REMOVED lines=15> */
[----:B------:R-:W-:Y:S01]  /*97f0*/  @P1 FMUL R218, R218, 0.25 ;  /* 0x3e800000dada1820 */ /* 0x000fe20000400000 */
[----:B------:R-:W-:Y:S01]  /*9800*/  ISETP.NE.AND P1, PT, R22, RZ, PT ;  /* 0x000000ff1600720c */ /* 0x000fe20003f25270 */
[----:B------:R-:W-:Y:S02]  /*9810*/  @!P0 FMUL R192, R192, 16777216 ;  /* 0x4b800000c0c08820 */ /* 0x000fe40000400000 */
[----:B------:R-:W-:Y:S02]  /*9820*/  @!P0 FMUL R191, R191, 16777216 ;  /* 0x4b800000bfbf8820 */ /* 0x000fe40000400000 */
[----:B------:R-:W-:Y:S02]  /*9830*/  @!P0 FMUL R187, R187, 16777216 ;  /* 0x4b800000bbbb8820 */ /* 0x000fe40000400000 */
[----:B------:R-:W-:Y:S02]  /*9840*/  @!P0 FMUL R185, R185, 16777216 ;  /* 0x4b800000b9b98820 */ /* 0x000fe40000400000 */
[----:B------:R-:W-:-:S02]  /*9850*/  @!P0 FMUL R182, R182, 16777216 ;  /* 0x4b800000b6b68820 */ /* 0x000fc40000400000 */
[----:B------:R-:W-:Y:S02]  /*9860*/  @!P0 FMUL R177, R177, 16777216 ;  /* 0x4b800000b1b18820 */ /* 0x000fe40000400000 */
        /* <DEDUP_REMOVED lines=10> */
[----:B------:R-:W-:Y:S01]  /*9910*/  @!P0 FMUL R211, R211, 16777216 ;  /* 0x4b800000d3d38820 */ /* 0x000fe20000400000 */
[----:B------:R-:W-:-:S02]  /*9920*/  ISETP.NE.AND P0, PT, R122, RZ, PT ;  /* 0x000000ff7a00720c */ /* 0x000fc40003f05270 */
[----:B------:R-:W-:Y:S02]  /*9930*/  LOP3.LUT R101, R100, 0xc7f0, RZ, 0xc0, !PT ;  /* 0x0000c7f064657812 */ /* 0x000fe400078ec0ff */
[----:B------:R-:W0:Y:S01]  /*9940*/  MUFU.RCP R100, R211 ;  /* 0x000000d300647308 */ /* 0x000e220000001000 */
[----:B-1----:R-:W-:Y:S01]  /*9950*/  SHF.R.U32.HI R194, RZ, 0x6, R193 ;  /* 0x00000006ffc27819 */ /* 0x002fe200000116c1 */
[----:B------:R-:W-:Y:S01]  /*9960*/  IMAD.SHL.U32 R22, R240, 0x40, RZ ;  /* 0x00000040f0167824 */ /* 0x000fe200078e00ff */
[----:B------:R-:W-:Y:S02]  /*9970*/  SHF.R.U32.HI R158, RZ, 0x2, R240 ;  /* 0x00000002ff9e7819 */ /* 0x000fe400000116f0 */
[----:B------:R-:W-:Y:S01]  /*9980*/  SGXT.U32 R194, R194, 0x2 ;  /* 0x00000002c2c2781a */ /* 0x000fe20000000000 */
[----:B------:R-:W-:Y:S01]  /*9990*/  @!P1 FMUL R213, R213, 16777216 ;  /* 0x4b800000d5d59820 */ /* 0x000fe20000400000 */
[----:B------:R-:W-:Y:S02]  /*99a0*/  LOP3.LUT R129, R22, 0x3800, RZ, 0xc0, !PT ;  /* 0x0000380016817812 */ /* 0x000fe400078ec0ff */
[----:B------:R-:W-:Y:S01]  /*99b0*/  @!P0 FMUL R212, R212, 16777216 ;  /* 0x4b800000d4d48820 */ /* 0x000fe20000400000 */
[----:B------:R-:W-:Y:S01]  /*99c0*/  MOV R22, c[0x0][0x1c8] ;  /* 0x0000720000167a02 */ /* 0x000fe20000000f00 */
[----:B------:R-:W-:Y:S01]  /*99d0*/  IMAD R103, R194, c[0x0][0x1c8], RZ ;  /* 0x00007200c2677a24 */ /* 0x000fe200078e02ff */
[----:B------:R-:W-:-:S02]  /*99e0*/  LOP3.LUT R158, R101, 0x20, R158, 0x78, !PT ;  /* 0x00000020659e7812 */ /* 0x000fc400078e789e */
[----:B------:R-:W1:Y:S01]  /*99f0*/  MUFU.RCP R101, R212 ;  /* 0x000000d400657308 */ /* 0x000e620000001000 */
[----:B------:R-:W-:Y:S02]  /*9a00*/  @!P2 FMUL R214, R214, 16777216 ;  /* 0x4b800000d6d6a820 */ /* 0x000fe40000400000 */
[----:B------:R-:W-:Y:S02]  /*9a10*/  @!P0 FMUL R176, R176, 16777216 ;  /* 0x4b800000b0b08820 */ /* 0x000fe40000400000 */
[----:B------:R-:W-:Y:S02]  /*9a20*/  @!P0 FMUL R168, R168, 16777216 ;  /* 0x4b800000a8a88820 */ /* 0x000fe40000400000 */
[----:B------:R-:W-:Y:S01]  /*9a30*/  @!P0 FMUL R98, R98, 16777216 ;  /* 0x4b80000062628820 */ /* 0x000fe20000400000 */
[----:B------:R-:W2:Y:S01]  /*9a40*/  MUFU.RCP R213, R213 ;  /* 0x000000d500d57308 */ /* 0x000ea20000001000 */
        /* <DEDUP_REMOVED lines=12> */
[----:B------:R-:W-:Y:S01]  /*9b10*/  @!P0 FMUL R86, R86, 16777216 ;  /* 0x4b80000056568820 */ /* 0x000fe20000400000 */
[----:B------:R-:W-:Y:S01]  /*9b20*/  LEA R104, P0, R103, R10, 0x1 ;  /* 0x0000000a67687211 */ /* 0x000fe200078008ff */
[----:B------:R-:W-:-:S02]  /*9b30*/  IMAD R131, R22, 0x4, R103 ;  /* 0x0000000416837824 */ /* 0x000fc400078e0267 */
[----:B------:R-:W-:Y:S02]  /*9b40*/  @!P3 FMUL R215, R215, 16777216 ;  /* 0x4b800000d7d7b820 */ /* 0x000fe40000400000 */
[----:B0-----:R-:W-:Y:S02]  /*9b50*/  FMUL R110, R100, R171 ;  /* 0x000000ab646e7220 */ /* 0x001fe40000400000 */
[----:B------:R-:W0:Y:S01]  /*9b60*/  MUFU.RCP R171, R214 ;  /* 0x000000d600ab7308 */ /* 0x000e220000001000 */
[----:B------:R-:W-:Y:S01]  /*9b70*/  @!P1 FMUL R71, R71, 16777216 ;  /* 0x4b80000047479820 */ /* 0x000fe20000400000 */
[----:B------:R-:W-:Y:S01]  /*9b80*/  LEA.HI.X.SX32 R105, R103, R0, 0x1, P0 ;  /* 0x0000000067697211 */ /* 0x000fe200000f0eff */
        /* <DEDUP_REMOVED lines=15> */
[----:B------:R-:W-:Y:S01]  /*9c80*/  ISETP.NE.AND P1, PT, R102, RZ, PT ;  /* 0x000000ff6600720c */ /* 0x000fe20003f25270 */
[----:B------:R-:W-:Y:S01]  /*9c90*/  FMUL R122, R100, R97 ;  /* 0x00000061647a7220 */ /* 0x000fe20000400000 */
[----:B------:R-:W-:Y:S01]  /*9ca0*/  LEA R97, R22, R131, 0x2 ;  /* 0x0000008316617211 */ /* 0x000fe200078e10ff */
[----:B------:R-:W-:Y:S01]  /*9cb0*/  @!P4 FMUL R216, R216, 16777216 ;  /* 0x4b800000d8d8c820 */ /* 0x000fe20000400000 */
[----:B------:R-:W-:Y:S01]  /*9cc0*/  LEA R102, P0, R131, R10, 0x1 ;  /* 0x0000000a83667211 */ /* 0x000fe200078008ff */
[----:B------:R-:W3:Y:S01]  /*9cd0*/  MUFU.RCP R215, R215 ;  /* 0x000000d700d77308 */ /* 0x000ee20000001000 */
[----:B------:R-:W-:-:S02]  /*9ce0*/  FMUL R108, R100, R192 ;  /* 0x000000c0646c7220 */ /* 0x000fc40000400000 */
[C---:B------:R-:W-:Y:S01]  /*9cf0*/  FMUL R113, R100.reuse, R191 ;  /* 0x000000bf64717220 */ /* 0x040fe20000400000 */
[----:B------:R-:W-:Y:S01]  /*9d00*/  LEA.HI.X.SX32 R103, R131, R0, 0x1, P0 ;  /* 0x0000000083677211 */ /* 0x000fe200000f0eff */
        /* <DEDUP_REMOVED lines=11> */
[----:B------:R-:W-:Y:S01]  /*9dc0*/  FMUL R123, R100, R38 ;  /* 0x00000026647b7220 */ /* 0x000fe20000400000 */
[----:B------:R-:W-:Y:S01]  /*9dd0*/  LEA R100, P0, R97, R10, 0x1 ;  /* 0x0000000a61647211 */ /* 0x000fe200078008ff */
[----:B------:R-:W-:Y:S01]  /*9de0*/  IMAD R99, R22, 0x4, R97 ;  /* 0x0000000416637824 */ /* 0x000fe200078e0261 */
[----:B------:R-:W4:Y:S01]  /*9df0*/  MUFU.RCP R216, R216 ;  /* 0x000000d800d87308 */ /* 0x000f220000001000 */
[C---:B-1----:R-:W-:Y:S02]  /*9e00*/  FMUL R121, R101.reuse, R47 ;  /* 0x0000002f65797220 */ /* 0x042fe40000400000 */
        /* <DEDUP_REMOVED lines=14> */
[----:B------:R-:W-:Y:S01]  /*9ef0*/  FMUL R47, R101, R86 ;  /* 0x00000056652f7220 */ /* 0x000fe20000400000 */
[----:B------:R-:W-:Y:S01]  /*9f00*/  LEA.HI.X.SX32 R101, R97, R0, 0x1, P0 ;  /* 0x0000000061657211 */ /* 0x000fe200000f0eff */
[----:B------:R-:W-:Y:S01]  /*9f10*/  @!P2 FMUL R20, R20, 16777216 ;  /* 0x4b8000001414a820 */ /* 0x000fe20000400000 */
[----:B------:R-:W-:Y:S01]  /*9f20*/  LEA R98, P0, R99, R10, 0x1 ;  /* 0x0000000a63627211 */ /* 0x000fe200078008ff */
[----:B--2---:R-:W-:Y:S01]  /*9f30*/  FMUL R135, R213, R19 ;  /* 0x00000013d5877220 */ /* 0x004fe20000400000 */
[----:B------:R-:W-:Y:S01]  /*9f40*/  LEA R19, R22, R99, 0x2 ;  /* 0x0000006316137211 */ /* 0x000fe200078e10ff */
[----:B------:R-:W-:-:S02]  /*9f50*/  @!P2 FMUL R17, R17, 16777216 ;  /* 0x4b8000001111a820 */ /* 0x000fc40000400000 */
[----:B------:R-:W-:Y:S02]  /*9f60*/  @!P6 FMUL R218, R218, 16777216 ;  /* 0x4b800000dadae820 */ /* 0x000fe40000400000 */
[----:B------:R-:W-:Y:S01]  /*9f70*/  @!P5 FMUL R217, R217, 16777216 ;  /* 0x4b800000d9d9d820 */ /* 0x000fe20000400000 */
[----:B------:R-:W-:Y:S01]  /*9f80*/  LEA.HI.X.SX32 R99, R99, R0, 0x1, P0 ;  /* 0x0000000063637211 */ /* 0x000fe200000f0eff */
[----:B0-----:R-:W-:Y:S01]  /*9f90*/  FMUL R162, R171, R20 ;  /* 0x00000014aba27220 */ /* 0x001fe20000400000 */
[----:B------:R-:W-:Y:S01]  /*9fa0*/  LEA R96, P0, R19, R10, 0x1 ;  /* 0x0000000a13607211 */ /* 0x000fe200078008ff */
[----:B------:R-:W-:Y:S02]  /*9fb0*/  @!P3 FMUL R45, R45, 16777216 ;  /* 0x4b8000002d2db820 */ /* 0x000fe40000400000 */
[----:B------:R-:W-:Y:S02]  /*9fc0*/  FMUL R20, R171, R17 ;  /* 0x00000011ab147220 */ /* 0x000fe40000400000 */
[----:B------:R-:W-:-:S02]  /*9fd0*/  @!P2 FMUL R25, R25, 16777216 ;  /* 0x4b8000001919a820 */ /* 0x000fc40000400000 */
[----:B------:R-:W-:Y:S02]  /*9fe0*/  @!P3 FMUL R44, R44, 16777216 ;  /* 0x4b8000002c2cb820 */ /* 0x000fe40000400000 */
[----:B------:R-:W-:Y:S01]  /*9ff0*/  IMAD R17, R22, 0x4, R19 ;  /* 0x0000000416117824 */ /* 0x000fe200078e0213 */
[----:B------:R-:W0:Y:S01]  /*a000*/  MUFU.RCP R218, R218 ;  /* 0x000000da00da7308 */ /* 0x000e220000001000 */
[----:B------:R-:W-:Y:S02]  /*a010*/  @!P3 FMUL R40, R40, 16777216 ;  /* 0x4b8000002828b820 */ /* 0x000fe40000400000 */
[----:B------:R-:W-:Y:S01]  /*a020*/  @!P3 FMUL R37, R37, 16777216 ;  /* 0x4b8000002525b820 */ /* 0x000fe20000400000 */
[----:B------:R-:W-:Y:S01]  /*a030*/  LEA.HI.X.SX32 R97, R19, R0, 0x1, P0 ;  /* 0x0000000013617211 */ /* 0x000fe200000f0eff */
[----:B------:R-:W-:Y:S02]  /*a040*/  @!P4 FMUL R160, R160, 16777216 ;  /* 0x4b800000a0a0c820 */ /* 0x000fe40000400000 */
[----:B------:R-:W-:Y:S01]  /*a050*/  IMAD.SHL.U32 R193, R193, 0x20, RZ ;  /* 0x00000020c1c17824 */ /* 0x000fe200078e00ff */
[----:B------:R-:W1:Y:S01]  /*a060*/  MUFU.RCP R217, R217 ;  /* 0x000000d900d97308 */ /* 0x000e620000001000 */
[----:B---3--:R-:W-:Y:S01]  /*a070*/  FMUL R194, R215, R45 ;  /* 0x0000002dd7c27220 */ /* 0x008fe20000400000 */
[----:B------:R-:W-:Y:S01]  /*a080*/  LEA R94, P0, R17, R10, 0x1 ;  /* 0x0000000a115e7211 */ /* 0x000fe200078008ff */
[----:B------:R-:W-:-:S02]  /*a090*/  @!P4 FMUL R95, R95, 16777216 ;  /* 0x4b8000005f5fc820 */ /* 0x000fc40000400000 */
[----:B------:R-:W-:Y:S01]  /*a0a0*/  FMUL R141, R171, R25 ;  /* 0x00000019ab8d7220 */ /* 0x000fe20000400000 */
[----:B------:R-:W-:Y:S01]  /*a0b0*/  LEA R25, R22, R17, 0x2 ;  /* 0x0000001116197211 */ /* 0x000fe200078e10ff */
[C---:B------:R-:W-:Y:S02]  /*a0c0*/  FMUL R45, R215.reuse, R44 ;  /* 0x0000002cd72d7220 */ /* 0x040fe40000400000 */
[----:B------:R-:W-:Y:S02]  /*a0d0*/  @!P4 FMUL R92, R92, 16777216 ;  /* 0x4b8000005c5cc820 */ /* 0x000fe40000400000 */
[C---:B------:R-:W-:Y:S02]  /*a0e0*/  FMUL R44, R215.reuse, R40 ;  /* 0x00000028d72c7220 */ /* 0x040fe40000400000 */
[----:B------:R-:W-:Y:S01]  /*a0f0*/  FMUL R40, R215, R37 ;  /* 0x00000025d7287220 */ /* 0x000fe20000400000 */
[----:B------:R-:W-:Y:S01]  /*a100*/  LOP3.LUT R129, R129, 0x60, R193, 0xf8, !PT ;  /* 0x0000006081817812 */ /* 0x000fe200078ef8c1 */
[----:B------:R-:W-:-:S02]  /*a110*/  @!P3 FMUL R53, R53, 16777216 ;  /* 0x4b8000003535b820 */ /* 0x000fc40000400000 */
[----:B----4-:R-:W-:Y:S02]  /*a120*/  FMUL R37, R216, R160 ;  /* 0x000000a0d8257220 */ /* 0x010fe40000400000 */
[----:B------:R-:W-:Y:S02]  /*a130*/  @!P3 FMUL R52, R52, 16777216 ;  /* 0x4b8000003434b820 */ /* 0x000fe40000400000 */
[C---:B------:R-:W-:Y:S01]  /*a140*/  FMUL R160, R216.reuse, R95 ;  /* 0x0000005fd8a07220 */ /* 0x040fe20000400000 */
[----:B------:R-:W-:Y:S01]  /*a150*/  LEA.HI.X.SX32 R95, R17, R0, 0x1, P0 ;  /* 0x00000000115f7211 */ /* 0x000fe200000f0eff */
[----:B------:R-:W-:Y:S02]  /*a160*/  @!P4 FMUL R93, R93, 16777216 ;  /* 0x4b8000005d5dc820 */ /* 0x000fe40000400000 */
[----:B------:R-:W-:Y:S02]  /*a170*/  FMUL R131, R213, R71 ;  /* 0x00000047d5837220 */ /* 0x000fe40000400000 */
[----:B------:R-:W-:Y:S01]  /*a180*/  FMUL R193, R216, R92 ;  /* 0x0000005cd8c17220 */ /* 0x000fe20000400000 */
[----:B------:R-:W-:Y:S01]  /*a190*/  LEA R92, P0, R25, R10, 0x1 ;  /* 0x0000000a195c7211 */ /* 0x000fe200078008ff */
[----:B------:R-:W-:-:S02]  /*a1a0*/  @!P2 FMUL R73, R73, 16777216 ;  /* 0x4b8000004949a820 */ /* 0x000fc40000400000 */
[----:B------:R-:W-:Y:S02]  /*a1b0*/  IMAD R71, R22, 0x4, R25 ;  /* 0x0000000416477824 */ /* 0x000fe400078e0219 */
[C---:B------:R-:W-:Y:S02]  /*a1c0*/  FMUL R185, R215.reuse, R53 ;  /* 0x00000035d7b97220 */ /* 0x040fe40000400000 */
[----:B------:R-:W-:Y:S02]  /*a1d0*/  FMUL R53, R215, R52 ;  /* 0x00000034d7357220 */ /* 0x000fe40000400000 */
[----:B------:R-:W-:Y:S02]  /*a1e0*/  @!P2 FMUL R69, R69, 16777216 ;  /* 0x4b8000004545a820 */ /* 0x000fe40000400000 */
[----:B------:R-:W-:Y:S01]  /*a1f0*/  FMUL R52, R216, R93 ;  /* 0x0000005dd8347220 */ /* 0x000fe20000400000 */
[----:B------:R-:W-:Y:S01]  /*a200*/  LEA.HI.X.SX32 R93, R25, R0, 0x1, P0 ;  /* 0x00000000195d7211 */ /* 0x000fe200000f0eff */
[----:B------:R-:W-:Y:S01]  /*a210*/  @!P2 FMUL R16, R16, 16777216 ;  /* 0x4b8000001010a820 */ /* 0x000fe20000400000 */
[----:B------:R-:W-:Y:S01]  /*a220*/  LEA R156, P0, R71, R10, 0x1 ;  /* 0x0000000a479c7211 */ /* 0x000fe200078008ff */
[----:B------:R-:W-:-:S02]  /*a230*/  @!P6 FMUL R157, R157, 16777216 ;  /* 0x4b8000009d9de820 */ /* 0x000fc40000400000 */
[----:B------:R-:W-:Y:S01]  /*a240*/  FMUL R142, R171, R73 ;  /* 0x00000049ab8e7220 */ /* 0x000fe20000400000 */
[----:B------:R-:W-:Y:S01]  /*a250*/  LEA R73, R22, R71, 0x2 ;  /* 0x0000004716497211 */ /* 0x000fe200078e10ff */
[----:B------:R-:W-:Y:S02]  /*a260*/  @!P5 FMUL R154, R154, 16777216 ;  /* 0x4b8000009a9ad820 */ /* 0x000fe40000400000 */
[----:B------:R-:W-:Y:S02]  /*a270*/  @!P3 FMUL R57, R57, 16777216 ;  /* 0x4b8000003939b820 */ /* 0x000fe40000400000 */
[----:B------:R-:W-:Y:S02]  /*a280*/  FMUL R137, R171, R69 ;  /* 0x00000045ab897220 */ /* 0x000fe40000400000 */
[----:B------:R-:W-:Y:S02]  /*a290*/  @!P4 FMUL R67, R67, 16777216 ;  /* 0x4b8000004343c820 */ /* 0x000fe40000400000 */
[----:B------:R-:W-:-:S02]  /*a2a0*/  FMUL R168, R171, R16 ;  /* 0x00000010aba87220 */ /* 0x000fc40000400000 */
[----:B0-----:R-:W-:Y:S01]  /*a2b0*/  FMUL R69, R218, R157 ;  /* 0x0000009dda457220 */ /* 0x001fe20000400000 */
[----:B------:R-:W-:Y:S01]  /*a2c0*/  LEA.HI.X.SX32 R157, R71, R0, 0x1, P0 ;  /* 0x00000000479d7211 */ /* 0x000fe200000f0eff */
[----:B------:R-:W-:Y:S02]  /*a2d0*/  @!P2 FMUL R28, R28, 16777216 ;  /* 0x4b8000001c1ca820 */ /* 0x000fe40000400000 */
[----:B------:R-:W-:Y:S02]  /*a2e0*/  @!P5 FMUL R155, R155, 16777216 ;  /* 0x4b8000009b9bd820 */ /* 0x000fe40000400000 */
[----:B-1----:R-:W-:Y:S01]  /*a2f0*/  FMUL R16, R217, R154 ;  /* 0x0000009ad9107220 */ /* 0x002fe20000400000 */
[----:B------:R-:W-:Y:S01]  /*a300*/  LEA R154, P0, R73, R10, 0x1 ;  /* 0x0000000a499a7211 */ /* 0x000fe200078008ff */
[----:B------:R-:W-:Y:S02]  /*a310*/  @!P6 FMUL R183, R183, 16777216 ;  /* 0x4b800000b7b7e820 */ /* 0x000fe40000400000 */
[----:B------:R-:W-:-:S02]  /*a320*/  @!P6 FMUL R180, R180, 16777216 ;  /* 0x4b800000b4b4e820 */ /* 0x000fc40000400000 */
[----:B------:R-:W-:Y:S02]  /*a330*/  @!P6 FMUL R152, R152, 16777216 ;  /* 0x4b8000009898e820 */ /* 0x000fe40000400000 */
[----:B------:R-:W-:Y:S02]  /*a340*/  IMAD R71, R22, 0x4, R73 ;  /* 0x0000000416477824 */ /* 0x000fe400078e0249 */
[----:B------:R-:W-:Y:S02]  /*a350*/  FMUL R177, R215, R57 ;  /* 0x00000039d7b17220 */ /* 0x000fe40000400000 */
[----:B------:R-:W-:Y:S02]  /*a360*/  FMUL R57, R216, R67 ;  /* 0x00000043d8397220 */ /* 0x000fe40000400000 */
[----:B------:R-:W-:Y:S02]  /*a370*/  @!P2 FMUL R24, R24, 16777216 ;  /* 0x4b8000001818a820 */ /* 0x000fe40000400000 */
[----:B------:R-:W-:-:S02]  /*a380*/  FMUL R86, R213, R30 ;  /* 0x0000001ed5567220 */ /* 0x000fc40000400000 */
[----:B------:R-:W-:Y:S02]  /*a390*/  FMUL R145, R171, R28 ;  /* 0x0000001cab917220 */ /* 0x000fe40000400000 */
[----:B------:R-:W-:Y:S01]  /*a3a0*/  FMUL R67, R217, R155 ;  /* 0x0000009bd9437220 */ /* 0x000fe20000400000 */
[----:B------:R-:W-:Y:S01]  /*a3b0*/  LEA.HI.X.SX32 R155, R73, R0, 0x1, P0 ;  /* 0x00000000499b7211 */ /* 0x000fe200000f0eff */
[----:B------:R-:W-:Y:S02]  /*a3c0*/  @!P2 FMUL R32, R32, 16777216 ;  /* 0x4b8000002020a820 */ /* 0x000fe40000400000 */
[----:B------:R-:W-:Y:S02]  /*a3d0*/  @!P2 FMUL R29, R29, 16777216 ;  /* 0x4b8000001d1da820 */ /* 0x000fe40000400000 */
[----:B------:R-:W-:Y:S02]  /*a3e0*/  @!P4 FMUL R63, R63, 16777216 ;  /* 0x4b8000003f3fc820 */ /* 0x000fe40000400000 */
[----:B------:R-:W-:-:S02]  /*a3f0*/  @!P6 FMUL R153, R153, 16777216 ;  /* 0x4b8000009999e820 */ /* 0x000fc40000400000 */
[C---:B------:R-:W-:Y:S02]  /*a400*/  FMUL R30, R218.reuse, R183 ;  /* 0x000000b7da1e7220 */ /* 0x040fe40000400000 */
[C---:B------:R-:W-:Y:S02]  /*a410*/  FMUL R17, R218.reuse, R180 ;  /* 0x000000b4da117220 */ /* 0x040fe40000400000 */
[----:B------:R-:W-:Y:S01]  /*a420*/  FMUL R28, R218, R152 ;  /* 0x00000098da1c7220 */ /* 0x000fe20000400000 */
[----:B------:R-:W-:Y:S01]  /*a430*/  LEA R152, P0, R71, R10, 0x1 ;  /* 0x0000000a47987211 */ /* 0x000fe200078008ff */
[----:B------:R-:W-:Y:S01]  /*a440*/  @!P4 FMUL R62, R62, 16777216 ;  /* 0x4b8000003e3ec820 */ /* 0x000fe20000400000 */
[----:B------:R-:W-:Y:S01]  /*a450*/  LEA R73, R22, R71, 0x2 ;  /* 0x0000004716497211 */ /* 0x000fe200078e10ff */
[----:B------:R-:W-:Y:S02]  /*a460*/  @!P5 FMUL R150, R150, 16777216 ;  /* 0x4b8000009696d820 */ /* 0x000fe40000400000 */
[----:B------:R-:W-:-:S02]  /*a470*/  @!P6 FMUL R178, R178, 16777216 ;  /* 0x4b800000b2b2e820 */ /* 0x000fc40000400000 */
[----:B------:R-:W-:Y:S02]  /*a480*/  @!P6 FMUL R148, R148, 16777216 ;  /* 0x4b8000009494e820 */ /* 0x000fe40000400000 */
[----:B------:R-:W-:Y:S02]  /*a490*/  @!P4 FMUL R60, R60, 16777216 ;  /* 0x4b8000003c3cc820 */ /* 0x000fe40000400000 */
[----:B------:R-:W-:Y:S02]  /*a4a0*/  @!P4 FMUL R59, R59, 16777216 ;  /* 0x4b8000003b3bc820 */ /* 0x000fe40000400000 */
[C---:B------:R-:W-:Y:S01]  /*a4b0*/  FMUL R147, R171.reuse, R24 ;  /* 0x00000018ab937220 */ /* 0x040fe20000400000 */
[----:B------:R-:W-:Y:S01]  /*a4c0*/  F2FP.PACK_AB R30, R30, R17 ;  /* 0x000000111e1e723e */ /* 0x000fe200000000ff */
[----:B------:R-:W-:Y:S02]  /*a4d0*/  @!P4 FMUL R58, R58, 16777216 ;  /* 0x4b8000003a3ac820 */ /* 0x000fe40000400000 */
[----:B------:R-:W-:-:S02]  /*a4e0*/  FMUL R143, R171, R32 ;  /* 0x00000020ab8f7220 */ /* 0x000fc40000400000 */
[----:B------:R-:W-:Y:S02]  /*a4f0*/  FMUL R139, R171, R29 ;  /* 0x0000001dab8b7220 */ /* 0x000fe40000400000 */
[----:B------:R-:W-:Y:S02]  /*a500*/  FMUL R191, R216, R63 ;  /* 0x0000003fd8bf7220 */ /* 0x000fe40000400000 */
[----:B------:R-:W-:Y:S01]  /*a510*/  FMUL R24, R218, R153 ;  /* 0x00000099da187220 */ /* 0x000fe20000400000 */
[----:B------:R-:W-:Y:S01]  /*a520*/  LEA.HI.X.SX32 R153, R71, R0, 0x1, P0 ;  /* 0x0000000047997211 */ /* 0x000fe200000f0eff */
[----:B------:R-:W-:Y:S01]  /*a530*/  @!P5 FMUL R151, R151, 16777216 ;  /* 0x4b8000009797d820 */ /* 0x000fe20000400000 */
[----:B------:R-:W-:Y:S01]  /*a540*/  LEA R17, R22, R73, 0x2 ;  /* 0x0000004916117211 */ /* 0x000fe200078e10ff */
[----:B------:R-:W-:Y:S02]  /*a550*/  FMUL R63, R216, R62 ;  /* 0x0000003ed83f7220 */ /* 0x000fe40000400000 */
[----:B------:R-:W-:Y:S01]  /*a560*/  FMUL R32, R217, R150 ;  /* 0x00000096d9207220 */ /* 0x000fe20000400000 */
[----:B------:R-:W-:Y:S01]  /*a570*/  LEA R150, P0, R73, R10, 0x1 ;  /* 0x0000000a49967211 */ /* 0x000fe200078008ff */
[----:B------:R-:W-:-:S02]  /*a580*/  FMUL R29, R218, R178 ;  /* 0x000000b2da1d7220 */ /* 0x000fc40000400000 */
[----:B------:R-:W-:Y:S02]  /*a590*/  FMUL R148, R218, R148 ;  /* 0x00000094da947220 */ /* 0x000fe40000400000 */
[C---:B------:R-:W-:Y:S02]  /*a5a0*/  FMUL R62, R216.reuse, R60 ;  /* 0x0000003cd83e7220 */ /* 0x040fe40000400000 */
[C---:B------:R-:W-:Y:S02]  /*a5b0*/  FMUL R60, R216.reuse, R59 ;  /* 0x0000003bd83c7220 */ /* 0x040fe40000400000 */
[----:B------:R-:W-:Y:S01]  /*a5c0*/  FMUL R59, R216, R58 ;  /* 0x0000003ad83b7220 */ /* 0x000fe20000400000 */
[----:B------:R-:W-:Y:S01]  /*a5d0*/  F2FP.PACK_AB R29, R29, R148 ;  /* 0x000000941d1d723e */ /* 0x000fe200000000ff */
[----:B------:R-:W-:Y:S02]  /*a5e0*/  @!P4 FMUL R66, R66, 16777216 ;  /* 0x4b8000004242c820 */ /* 0x000fe40000400000 */
[----:B------:R-:W-:Y:S01]  /*a5f0*/  FMUL R58, R217, R151 ;  /* 0x00000097d93a7220 */ /* 0x000fe20000400000 */
[----:B------:R-:W-:Y:S01]  /*a600*/  LEA.HI.X.SX32 R151, R73, R0, 0x1, P0 ;  /* 0x0000000049977211 */ /* 0x000fe200000f0eff */
[----:B------:R-:W-:Y:S01]  /*a610*/  @!P6 FMUL R149, R149, 16777216 ;  /* 0x4b8000009595e820 */ /* 0x000fe20000400000 */
[----:B------:R-:W-:Y:S01]  /*a620*/  LEA R148, P0, R17, R10, 0x1 ;  /* 0x0000000a11947211 */ /* 0x000fe200078008ff */
[----:B------:R-:W-:-:S02]  /*a630*/  IMAD R71, R22, 0x4, R17 ;  /* 0x0000000416477824 */ /* 0x000fc400078e0211 */
[----:B------:R-:W-:Y:S02]  /*a640*/  FMUL R196, R216, R66 ;  /* 0x00000042d8c47220 */ /* 0x000fe40000400000 */
[----:B------:R-:W-:Y:S02]  /*a650*/  @!P2 FMUL R21, R21, 16777216 ;  /* 0x4b8000001515a820 */ /* 0x000fe40000400000 */
[----:B------:R-:W-:Y:S01]  /*a660*/  FMUL R66, R218, R149 ;  /* 0x00000095da427220 */ /* 0x000fe20000400000 */
[----:B------:R-:W-:Y:S01]  /*a670*/  LEA.HI.X.SX32 R149, R17, R0, 0x1, P0 ;  /* 0x0000000011957211 */ /* 0x000fe200000f0eff */
[----:B------:R-:W-:Y:S02]  /*a680*/  @!P2 FMUL R68, R68, 16777216 ;  /* 0x4b8000004444a820 */ /* 0x000fe40000400000 */
[----:B------:R-:W-:Y:S02]  /*a690*/  @!P2 FMUL R33, R33, 16777216 ;  /* 0x4b8000002121a820 */ /* 0x000fe40000400000 */
[----:B------:R-:W-:-:S02]  /*a6a0*/  @!P2 FMUL R72, R72, 16777216 ;  /* 0x4b8000004848a820 */ /* 0x000fc40000400000 */
[----:B------:R-:W-:Y:S02]  /*a6b0*/  @!P2 FMUL R81, R81, 16777216 ;  /* 0x4b8000005151a820 */ /* 0x000fe40000400000 */
[----:B------:R-:W-:Y:S01]  /*a6c0*/  FMUL R89, R213, R82 ;  /* 0x00000052d5597220 */ /* 0x000fe20000400000 */
[----:B------:R-:W-:Y:S01]  /*a6d0*/  LEA R82, P0, R71, R10, 0x1 ;  /* 0x0000000a47527211 */ /* 0x000fe200078008ff */
[----:B------:R-:W-:Y:S02]  /*a6e0*/  @!P2 FMUL R80, R80, 16777216 ;  /* 0x4b8000005050a820 */ /* 0x000fe40000400000 */
[----:B------:R-:W-:Y:S02]  /*a6f0*/  @!P6 FMUL R189, R189, 16777216 ;  /* 0x4b800000bdbde820 */ /* 0x000fe40000400000 */
[----:B------:R-:W-:Y:S02]  /*a700*/  @!P6 FMUL R186, R186, 16777216 ;  /* 0x4b800000babae820 */ /* 0x000fe40000400000 */
[----:B------:R-:W-:-:S02]  /*a710*/  @!P6 FMUL R173, R173, 16777216 ;  /* 0x4b800000adade820 */ /* 0x000fc40000400000 */
[----:B------:R-:W-:Y:S02]  /*a720*/  IMAD.SHL.U32 R252, R240, 0x4, RZ ;  /* 0x00000004f0fc7824 */ /* 0x000fe400078e00ff */
[----:B------:R-:W-:Y:S02]  /*a730*/  IMAD R17, R22, 0x4, R71 ;  /* 0x0000000416117824 */ /* 0x000fe400078e0247 */
[----:B------:R-:W-:Y:S01]  /*a740*/  FMUL R144, R171, R21 ;  /* 0x00000015ab907220 */ /* 0x000fe20000400000 */
[----:B------:R-:W-:Y:S01]  /*a750*/  F2FP.PACK_AB R24, R24, R69 ;  /* 0x000000451818723e */ /* 0x000fe200000000ff */
[C---:B------:R-:W-:Y:S02]  /*a760*/  FMUL R46, R213.reuse, R31 ;  /* 0x0000001fd52e7220 */ /* 0x040fe40000400000 */
[----:B------:R-:W-:Y:S01]  /*a770*/  FMUL R138, R213, R83 ;  /* 0x00000053d58a7220 */ /* 0x000fe20000400000 */
[----:B------:R-:W-:Y:S01]  /*a780*/  LEA.HI.X.SX32 R83, R71, R0, 0x1, P0 ;  /* 0x0000000047537211 */ /* 0x000fe200000f0eff */
[----:B------:R-:W-:-:S02]  /*a790*/  FMUL R88, R171, R68 ;  /* 0x00000044ab587220 */ /* 0x000fc40000400000 */
[C---:B------:R-:W-:Y:S02]  /*a7a0*/  FMUL R140, R171.reuse, R33 ;  /* 0x00000021ab8c7220 */ /* 0x040fe40000400000 */
[C---:B------:R-:W-:Y:S02]  /*a7b0*/  FMUL R146, R171.reuse, R72 ;  /* 0x00000048ab927220 */ /* 0x040fe40000400000 */
[C---:B------:R-:W-:Y:S01]  /*a7c0*/  FMUL R21, R171.reuse, R81 ;  /* 0x00000051ab157220 */ /* 0x040fe20000400000 */
[----:B------:R-:W-:Y:S01]  /*a7d0*/  LOP3.LUT R195, R240, 0x18, RZ, 0xc0, !PT ;  /* 0x00000018f0c37812 */ /* 0x000fe200078ec0ff */
[----:B------:R-:W-:Y:S01]  /*a7e0*/  FMUL R171, R171, R80 ;  /* 0x00000050abab7220 */ /* 0x000fe20000400000 */
[----:B------:R-:W-:Y:S01]  /*a7f0*/  LOP3.LUT R129, R129, 0x70, R252, 0x78, !PT ;  /* 0x0000007081817812 */ /* 0x000fe200078e78fc */
[C---:B------:R-:W-:Y:S01]  /*a800*/  FMUL R31, R218.reuse, R189 ;  /* 0x000000bdda1f7220 */ /* 0x040fe20000400000 */
[----:B------:R-:W-:Y:S01]  /*a810*/  LEA R80, P0, R17, R10, 0x1 ;  /* 0x0000000a11507211 */ /* 0x000fe200078008ff */
[----:B------:R-:W-:Y:S01]  /*a820*/  FMUL R186, R218, R186 ;  /* 0x000000badaba7220 */ /* 0x000fe20000400000 */
[----:B------:R-:W-:Y:S01]  /*a830*/  LEA R69, R22, R17, 0x2 ;  /* 0x0000001116457211 */ /* 0x000fe200078e10ff */
[----:B------:R-:W-:-:S02]  /*a840*/  FMUL R173, R218, R173 ;  /* 0x000000addaad7220 */ /* 0x000fc40000400000 */
[----:B------:R-:W-:Y:S02]  /*a850*/  @!P3 FMUL R78, R78, 16777216 ;  /* 0x4b8000004e4eb820 */ /* 0x000fe40000400000 */
[----:B------:R-:W-:Y:S01]  /*a860*/  @!P3 FMUL R56, R56, 16777216 ;  /* 0x4b8000003838b820 */ /* 0x000fe20000400000 */
[----:B------:R-:W-:Y:S01]  /*a870*/  F2FP.PACK_AB R28, R28, R173 ;  /* 0x000000ad1c1c723e */ /* 0x000fe200000000ff */
[----:B------:R-:W-:Y:S01]  /*a880*/  @!P4 FMUL R65, R65, 16777216 ;  /* 0x4b8000004141c820 */ /* 0x000fe20000400000 */
[----:B------:R-:W-:Y:S01]  /*a890*/  F2FP.PACK_AB R31, R31, R186 ;  /* 0x000000ba1f1f723e */ /* 0x000fe200000000ff */
[----:B------:R-:W-:Y:S01]  /*a8a0*/  @!P3 FMUL R79, R79, 16777216 ;  /* 0x4b8000004f4fb820 */ /* 0x000fe20000400000 */
[----:B------:R-:W-:Y:S01]  /*a8b0*/  LEA R129, R195, R129, 0xb ;  /* 0x00000081c3817211 */ /* 0x000fe200078e58ff */
[----:B------:R-:W-:Y:S01]  /*a8c0*/  BAR.SYNC.DEFER_BLOCKING 0x0 ;  /* 0x0000000000007b1d */ /* 0x000fe20000010000 */
[----:B------:R-:W-:Y:S01]  /*a8d0*/  @!P5 FMUL R175, R175, 16777216 ;  /* 0x4b800000afafd820 */ /* 0x000fe20000400000 */
[----:B------:R-:W-:Y:S01]  /*a8e0*/  LEA.HI.X.SX32 R81, R17, R0, 0x1, P0 ;  /* 0x0000000011517211 */ /* 0x000fe200000f0eff */
        /* <DEDUP_REMOVED lines=10> */
[----:B------:R-:W-:Y:S01]  /*a990*/  FMUL R187, R215, R78 ;  /* 0x0000004ed7bb7220 */ /* 0x000fe20000400000 */
[----:B------:R-:W-:Y:S01]  /*a9a0*/  LEA R78, P0, R69, R10, 0x1 ;  /* 0x0000000a454e7211 */ /* 0x000fe200078008ff */
[----:B------:R-:W-:Y:S02]  /*a9b0*/  @!P5 FMUL R76, R76, 16777216 ;  /* 0x4b8000004c4cd820 */ /* 0x000fe40000400000 */
[----:B------:R-:W-:-:S02]  /*a9c0*/  FMUL R136, R213, R85 ;  /* 0x00000055d5887220 */ /* 0x000fc40000400000 */
[----:B------:R-:W-:Y:S02]  /*a9d0*/  IMAD R71, R22, 0x4, R69 ;  /* 0x0000000416477824 */ /* 0x000fe400078e0245 */
[----:B------:R-:W-:Y:S02]  /*a9e0*/  FMUL R85, R213, R84 ;  /* 0x00000054d5557220 */ /* 0x000fe40000400000 */
[----:B------:R-:W-:Y:S02]  /*a9f0*/  FMUL R192, R215, R56 ;  /* 0x00000038d7c07220 */ /* 0x000fe40000400000 */
[----:B------:R-:W-:Y:S02]  /*aa00*/  @!P3 FMUL R55, R55, 16777216 ;  /* 0x4b8000003737b820 */ /* 0x000fe40000400000 */
[C---:B------:R-:W-:Y:S02]  /*aa10*/  FMUL R134, R213.reuse, R35 ;  /* 0x00000023d5867220 */ /* 0x040fe40000400000 */
[----:B------:R-:W-:-:S02]  /*aa20*/  FMUL R50, R213, R34 ;  /* 0x00000022d5327220 */ /* 0x000fc40000400000 */
[----:B------:R-:W-:Y:S02]  /*aa30*/  FMUL R84, R213, R18 ;  /* 0x00000012d5547220 */ /* 0x000fe40000400000 */
[----:B------:R-:W-:Y:S01]  /*aa40*/  FMUL R56, R216, R65 ;  /* 0x00000041d8387220 */ /* 0x000fe20000400000 */
[----:B------:R0:W-:Y:S01]  /*aa50*/  STS.128 [R129], R28 ;  /* 0x0000001c81007388 */ /* 0x0001e20000000c00 */
[----:B------:R-:W-:Y:S02]  /*aa60*/  @!P3 FMUL R36, R36, 16777216 ;  /* 0x4b8000002424b820 */ /* 0x000fe40000400000 */
[----:B------:R-:W-:Y:S01]  /*aa70*/  FMUL R176, R215, R79 ;  /* 0x0000004fd7b07220 */ /* 0x000fe20000400000 */
[----:B------:R-:W-:Y:S01]  /*aa80*/  LEA.HI.X.SX32 R79, R69, R0, 0x1, P0 ;  /* 0x00000000454f7211 */ /* 0x000fe200000f0eff */
        /* <DEDUP_REMOVED lines=10> */
[----:B------:R-:W-:Y:S01]  /*ab30*/  FMUL R68, R217, R159 ;  /* 0x0000009fd9447220 */ /* 0x000fe20000400000 */
[----:B0-----:R-:W-:Y:S01]  /*ab40*/  LEA R29, R22, R71, 0x2 ;  /* 0x00000047161d7211 */ /* 0x001fe200078e10ff */
[----:B------:R-:W-:Y:S02]  /*ab50*/  @!P4 FMUL R77, R77, 16777216 ;  /* 0x4b8000004d4dc820 */ /* 0x000fe40000400000 */
[----:B------:R-:W-:Y:S01]  /*ab60*/  FMUL R217, R217, R76 ;  /* 0x0000004cd9d97220 */ /* 0x000fe20000400000 */
[----:B------:R-:W-:Y:S01]  /*ab70*/  LEA R76, P0, R71, R10, 0x1 ;  /* 0x0000000a474c7211 */ /* 0x000fe200078008ff */
[----:B------:R-:W-:-:S02]  /*ab80*/  FMUL R182, R215, R55 ;  /* 0x00000037d7b67220 */ /* 0x000fc40000400000 */
[----:B------:R-:W-:Y:S02]  /*ab90*/  FMUL R55, R215, R36 ;  /* 0x00000024d7377220 */ /* 0x000fe40000400000 */
[----:B------:R-:W-:Y:S01]  /*aba0*/  FMUL R36, R216, R77 ;  /* 0x0000004dd8247220 */ /* 0x000fe20000400000 */
[----:B------:R-:W-:Y:S01]  /*abb0*/  LEA.HI.X.SX32 R77, R71, R0, 0x1, P0 ;  /* 0x00000000474d7211 */ /* 0x000fe200000f0eff */
[----:B------:R-:W-:Y:S01]  /*abc0*/  FMUL R91, R213, R74 ;  /* 0x0000004ad55b7220 */ /* 0x000fe20000400000 */
[----:B------:R-:W-:Y:S01]  /*abd0*/  LEA R74, P0, R29, R10, 0x1 ;  /* 0x0000000a1d4a7211 */ /* 0x000fe200078008ff */
[----:B------:R-:W-:Y:S02]  /*abe0*/  @!P6 FMUL R190, R190, 16777216 ;  /* 0x4b800000bebee820 */ /* 0x000fe40000400000 */
[----:B------:R-:W-:Y:S02]  /*abf0*/  @!P6 FMUL R188, R188, 16777216 ;  /* 0x4b800000bcbce820 */ /* 0x000fe40000400000 */
[----:B------:R-:W-:-:S02]  /*ac00*/  @!P6 FMUL R184, R184, 16777216 ;  /* 0x4b800000b8b8e820 */ /* 0x000fc40000400000 */
[----:B------:R-:W-:Y:S02]  /*ac10*/  @!P6 FMUL R181, R181, 16777216 ;  /* 0x4b800000b5b5e820 */ /* 0x000fe40000400000 */
[----:B------:R-:W-:Y:S02]  /*ac20*/  @!P6 FMUL R179, R179, 16777216 ;  /* 0x4b800000b3b3e820 */ /* 0x000fe40000400000 */
[----:B------:R-:W-:Y:S02]  /*ac30*/  IMAD R31, R22, 0x4, R29 ;  /* 0x00000004161f7824 */ /* 0x000fe400078e021d */
[----:B------:R-:W-:Y:S01]  /*ac40*/  FMUL R51, R213, R75 ;  /* 0x0000004bd5337220 */ /* 0x000fe20000400000 */
[----:B------:R-:W-:Y:S01]  /*ac50*/  LEA.HI.X.SX32 R75, R29, R0, 0x1, P0 ;  /* 0x000000001d4b7211 */ /* 0x000fe200000f0eff */
[C---:B------:R-:W-:Y:S02]  /*ac60*/  FMUL R133, R213.reuse, R27 ;  /* 0x0000001bd5857220 */ /* 0x040fe40000400000 */
[----:B------:R-:W-:Y:S01]  /*ac70*/  FMUL R90, R213, R26 ;  /* 0x0000001ad55a7220 */ /* 0x000fe20000400000 */
[----:B------:R-:W-:Y:S01]  /*ac80*/  LEA R72, P0, R31, R10, 0x1 ;  /* 0x0000000a1f487211 */ /* 0x000fe200078008ff */
[----:B------:R-:W-:Y:S01]  /*ac90*/  FMUL R27, R218, R190 ;  /* 0x000000beda1b7220 */ /* 0x000fe20000400000 */
[----:B------:R-:W-:Y:S01]  /*aca0*/  LEA R29, R22, R31, 0x2 ;  /* 0x0000001f161d7211 */ /* 0x000fe200078e10ff */
[----:B------:R-:W-:-:S02]  /*acb0*/  FMUL R188, R218, R188 ;  /* 0x000000bcdabc7220 */ /* 0x000fc40000400000 */
[C---:B------:R-:W-:Y:S02]  /*acc0*/  FMUL R26, R218.reuse, R184 ;  /* 0x000000b8da1a7220 */ /* 0x040fe40000400000 */
[C---:B------:R-:W-:Y:S02]  /*acd0*/  FMUL R181, R218.reuse, R181 ;  /* 0x000000b5dab57220 */ /* 0x040fe40000400000 */
[----:B------:R-:W-:Y:S01]  /*ace0*/  FMUL R25, R218, R179 ;  /* 0x000000b3da197220 */ /* 0x000fe20000400000 */
[----:B------:R-:W-:Y:S01]  /*acf0*/  F2FP.PACK_AB R27, R27, R188 ;  /* 0x000000bc1b1b723e */ /* 0x000fe200000000ff */
[----:B------:R-:W-:Y:S01]  /*ad00*/  FMUL R87, R213, R70 ;  /* 0x00000046d5577220 */ /* 0x000fe20000400000 */
[----:B------:R-:W-:Y:S02]  /*ad10*/  F2FP.PACK_AB R26, R26, R181 ;  /* 0x000000b51a1a723e */ /* 0x000fe400000000ff */
[----:B------:R-:W-:Y:S02]  /*ad20*/  F2FP.PACK_AB R25, R25, R66 ;  /* 0x000000421919723e */ /* 0x000fe400000000ff */
[----:B------:R-:W-:Y:S01]  /*ad30*/  LEA.HI.X.SX32 R73, R31, R0, 0x1, P0 ;  /* 0x000000001f497211 */ /* 0x000fe200000f0eff */
[----:B------:R-:W-:Y:S01]  /*ad40*/  IMAD R31, R22, 0x4, R29 ;  /* 0x00000004161f7824 */ /* 0x000fe200078e021d */
[----:B------:R-:W-:Y:S01]  /*ad50*/  LEA R70, P0, R29, R10, 0x1 ;  /* 0x0000000a1d467211 */ /* 0x000fe200078008ff */
[----:B------:R0:W-:Y:S01]  /*ad60*/  STS.128 [R129+0x400], R24 ;  /* 0x0004001881007388 */ /* 0x0001e20000000c00 */
[----:B------:R-:W-:Y:S01]  /*ad70*/  F2FP.PACK_AB R17, R163, R32 ;  /* 0x00000020a311723e */ /* 0x000fe200000000ff */
[----:B------:R-:W-:Y:S01]  /*ad80*/  @!P4 FMUL R64, R64, 16777216 ;  /* 0x4b8000004040c820 */ /* 0x000fe20000400000 */
[----:B------:R-:W-:-:S02]  /*ad90*/  F2FP.PACK_AB R16, R16, R217 ;  /* 0x000000d91010723e */ /* 0x000fc400000000ff */
[----:B------:R-:W-:Y:S02]  /*ada0*/  F2FP.PACK_AB R18, R18, R165 ;  /* 0x000000a51212723e */ /* 0x000fe400000000ff */
[----:B------:R-:W-:Y:S02]  /*adb0*/  F2FP.PACK_AB R19, R19, R170 ;  /* 0x000000aa1313723e */ /* 0x000fe400000000ff */
[----:B------:R-:W-:Y:S02]  /*adc0*/  F2FP.PACK_AB R32, R67, R68 ;  /* 0x000000444320723e */ /* 0x000fe400000000ff */
[----:B------:R-:W-:Y:S02]  /*add0*/  LEA.HI.X.SX32 R71, R29, R0, 0x1, P0 ;  /* 0x000000001d477211 */ /* 0x000fe400000f0eff */
[C---:B------:R-:W-:Y:S02]  /*ade0*/  LEA R68, P0, R31.reuse, R10, 0x1 ;  /* 0x0000000a1f447211 */ /* 0x040fe400078008ff */
[----:B0-----:R-:W-:Y:S01]  /*adf0*/  LEA R27, R22, R31, 0x2 ;  /* 0x0000001f161b7211 */ /* 0x001fe200078e10ff */
[----:B------:R-:W-:Y:S01]  /*ae00*/  FMUL R64, R216, R64 ;  /* 0x00000040d8407220 */ /* 0x000fe20000400000 */
[----:B------:R0:W-:Y:S01]  /*ae10*/  STS.128 [R129+0x80], R16 ;  /* 0x0000801081007388 */ /* 0x0001e20000000c00 */
[----:B------:R-:W-:-:S02]  /*ae20*/  LEA.HI.X.SX32 R69, R31, R0, 0x1, P0 ;  /* 0x000000001f457211 */ /* 0x000fc400000f0eff */
[----:B------:R-:W-:Y:S01]  /*ae30*/  LEA R66, P0, R27, R10, 0x1 ;  /* 0x0000000a1b427211 */ /* 0x000fe200078008ff */
[----:B------:R-:W-:Y:S01]  /*ae40*/  @!P4 FMUL R61, R61, 16777216 ;  /* 0x4b8000003d3dc820 */ /* 0x000fe20000400000 */
[----:B------:R-:W-:Y:S02]  /*ae50*/  F2FP.PACK_AB R25, R64, R63 ;  /* 0x0000003f4019723e */ /* 0x000fe400000000ff */
[----:B------:R-:W-:Y:S01]  /*ae60*/  LEA.HI.X.SX32 R67, R27, R0, 0x1, P0 ;  /* 0x000000001b437211 */ /* 0x000fe200000f0eff */
[----:B0-----:R-:W-:Y:S01]  /*ae70*/  IMAD R17, R22, 0x4, R27 ;  /* 0x0000000416117824 */ /* 0x001fe200078e021b */
[----:B------:R-:W-:-:S04]  /*ae80*/  F2FP.PACK_AB R34, R34, R65 ;  /* 0x000000412222723e */ /* 0x000fc800000000ff */
[----:B------:R-:W-:Y:S02]  /*ae90*/  LEA R64, P0, R17, R10, 0x1 ;  /* 0x0000000a11407211 */ /* 0x000fe400078008ff */
[----:B------:R-:W-:Y:S01]  /*aea0*/  LEA R19, R22, R17, 0x2 ;  /* 0x0000001116137211 */ /* 0x000fe200078e10ff */
[----:B------:R-:W-:Y:S01]  /*aeb0*/  FMUL R61, R216, R61 ;  /* 0x0000003dd83d7220 */ /* 0x000fe20000400000 */
[----:B------:R-:W-:Y:S01]  /*aec0*/  F2FP.PACK_AB R24, R62, R59 ;  /* 0x0000003b3e18723e */ /* 0x000fe200000000ff */
[----:B------:R-:W-:Y:S01]  /*aed0*/  @!P4 FMUL R161, R161, 16777216 ;  /* 0x4b800000a1a1c820 */ /* 0x000fe20000400000 */
[----:B------:R-:W-:Y:S01]  /*aee0*/  LEA.HI.X.SX32 R65, R17, R0, 0x1, P0 ;  /* 0x0000000011417211 */ /* 0x000fe200000f0eff */
[----:B------:R-:W-:Y:S01]  /*aef0*/  IMAD R17, R22, 0x4, R19 ;  /* 0x0000000416117824 */ /* 0x000fe200078e0213 */
[----:B------:R-:W-:Y:S01]  /*af00*/  LEA R62, P0, R19, R10, 0x1 ;  /* 0x0000000a133e7211 */ /* 0x000fe200078008ff */
[----:B------:R-:W-:Y:S01]  /*af10*/  FMUL R161, R216, R161 ;  /* 0x000000a1d8a17220 */ /* 0x000fe20000400000 */
[----:B------:R-:W-:-:S02]  /*af20*/  F2FP.PACK_AB R33, R33, R58 ;  /* 0x0000003a2121723e */ /* 0x000fc400000000ff */
[----:B------:R-:W-:Y:S02]  /*af30*/  F2FP.PACK_AB R35, R35, R172 ;  /* 0x000000ac2323723e */ /* 0x000fe400000000ff */
[----:B------:R-:W-:Y:S02]  /*af40*/  F2FP.PACK_AB R28, R61, R60 ;  /* 0x0000003c3d1c723e */ /* 0x000fe400000000ff */
[----:B------:R-:W-:Y:S02]  /*af50*/  LEA.HI.X.SX32 R63, R19, R0, 0x1, P0 ;  /* 0x00000000133f7211 */ /* 0x000fe400000f0eff */
[----:B------:R-:W-:Y:S02]  /*af60*/  LEA R60, P0, R17, R10, 0x1 ;  /* 0x0000000a113c7211 */ /* 0x000fe400078008ff */
[----:B------:R-:W-:Y:S01]  /*af70*/  LEA R19, R22, R17, 0x2 ;  /* 0x0000001116137211 */ /* 0x000fe200078e10ff */
[----:B------:R0:W-:Y:S01]  /*af80*/  STS.128 [R129+0x480], R32 ;  /* 0x0004802081007388 */ /* 0x0001e20000000c00 */
[----:B------:R-:W-:Y:S01]  /*af90*/  F2FP.PACK_AB R26, R193, R196 ;  /* 0x000000c4c11a723e */ /* 0x000fe200000000ff */
[----:B------:R-:W-:Y:S01]  /*afa0*/  @!P3 FMUL R54, R54, 16777216 ;  /* 0x4b8000003636b820 */ /* 0x000fe20000400000 */
[----:B------:R-:W-:-:S02]  /*afb0*/  F2FP.PACK_AB R27, R161, R160 ;  /* 0x000000a0a11b723e */ /* 0x000fc400000000ff */
[----:B------:R-:W-:Y:S02]  /*afc0*/  LEA.HI.X.SX32 R61, R17, R0, 0x1, P0 ;  /* 0x00000000113d7211 */ /* 0x000fe400000f0eff */
[----:B------:R-:W-:Y:S01]  /*afd0*/  LEA R58, P0, R19, R10, 0x1 ;  /* 0x0000000a133a7211 */ /* 0x000fe200078008ff */
[----:B------:R-:W-:Y:S01]  /*afe0*/  FMUL R54, R215, R54 ;  /* 0x00000036d7367220 */ /* 0x000fe20000400000 */
[----:B------:R1:W-:Y:S01]  /*aff0*/  STS.128 [R129+0x100], R24 ;  /* 0x0001001881007388 */ /* 0x0003e20000000c00 */
[----:B------:R-:W-:Y:S02]  /*b000*/  F2FP.PACK_AB R29, R56, R191 ;  /* 0x000000bf381d723e */ /* 0x000fe400000000ff */
[----:B------:R-:W-:Y:S01]  /*b010*/  LEA.HI.X.SX32 R59, R19, R0, 0x1, P0 ;  /* 0x00000000133b7211 */ /* 0x000fe200000f0eff */
[----:B0-----:R-:W-:Y:S01]  /*b020*/  IMAD R33, R22, 0x4, R19 ;  /* 0x0000000416217824 */ /* 0x001fe200078e0213 */
[----:B------:R-:W-:-:S04]  /*b030*/  F2FP.PACK_AB R30, R52, R57 ;  /* 0x00000039341e723e */ /* 0x000fc800000000ff */
[C---:B------:R-:W-:Y:S02]  /*b040*/  LEA R56, P0, R33.reuse, R10, 0x1 ;  /* 0x0000000a21387211 */ /* 0x040fe400078008ff */
[----:B-1----:R-:W-:Y:S01]  /*b050*/  LEA R25, R22, R33, 0x2 ;  /* 0x0000002116197211 */ /* 0x002fe200078e10ff */
[----:B------:R-:W-:Y:S01]  /*b060*/  @!P3 FMUL R48, R48, 16777216 ;  /* 0x4b8000003030b820 */ /* 0x000fe20000400000 */
[----:B------:R-:W-:Y:S02]  /*b070*/  F2FP.PACK_AB R18, R54, R53 ;  /* 0x000000353612723e */ /* 0x000fe400000000ff */
[----:B------:R-:W-:Y:S01]  /*b080*/  LEA.HI.X.SX32 R57, R33, R0, 0x1, P0 ;  /* 0x0000000021397211 */ /* 0x000fe200000f0eff */
[----:B------:R-:W-:Y:S01]  /*b090*/  IMAD R27, R22, 0x4, R25 ;  /* 0x00000004161b7824 */ /* 0x000fe200078e0219 */
[----:B------:R-:W-:Y:S01]  /*b0a0*/  LEA R54, P0, R25, R10, 0x1 ;  /* 0x0000000a19367211 */ /* 0x000fe200078008ff */
[----:B------:R-:W-:Y:S01]  /*b0b0*/  @!P3 FMUL R49, R49, 16777216 ;  /* 0x4b8000003131b820 */ /* 0x000fe20000400000 */
[----:B------:R-:W-:Y:S01]  /*b0c0*/  F2FP.PACK_AB R16, R44, R55 ;  /* 0x000000372c10723e */ /* 0x000fe200000000ff */
[----:B------:R-:W-:Y:S01]  /*b0d0*/  FMUL R48, R215, R48 ;  /* 0x00000030d7307220 */ /* 0x000fe20000400000 */
[----:B------:R-:W-:-:S02]  /*b0e0*/  LEA.HI.X.SX32 R55, R25, R0, 0x1, P0 ;  /* 0x0000000019377211 */ /* 0x000fc400000f0eff */
[----:B------:R-:W-:Y:S02]  /*b0f0*/  LEA R52, P0, R27, R10, 0x1 ;  /* 0x0000000a1b347211 */ /* 0x000fe400078008ff */
[----:B------:R-:W-:Y:S01]  /*b100*/  LEA R33, R22, R27, 0x2 ;  /* 0x0000001b16217211 */ /* 0x000fe200078e10ff */
[----:B------:R-:W-:Y:S01]  /*b110*/  FMUL R49, R215, R49 ;  /* 0x00000031d7317220 */ /* 0x000fe20000400000 */
[----:B------:R-:W-:Y:S01]  /*b120*/  F2FP.PACK_AB R17, R48, R45 ;  /* 0x0000002d3011723e */ /* 0x000fe200000000ff */
[----:B------:R-:W-:Y:S01]  /*b130*/  @!P3 FMUL R41, R41, 16777216 ;  /* 0x4b8000002929b820 */ /* 0x000fe20000400000 */
[----:B------:R-:W-:Y:S01]  /*b140*/  F2FP.PACK_AB R31, R36, R37 ;  /* 0x00000025241f723e */ /* 0x000fe200000000ff */
[----:B------:R-:W-:Y:S01]  /*b150*/  IMAD R35, R22, 0x4, R33 ;  /* 0x0000000416237824 */ /* 0x000fe200078e0221 */
[----:B------:R-:W-:Y:S02]  /*b160*/  LEA.HI.X.SX32 R53, R27, R0, 0x1, P0 ;  /* 0x000000001b357211 */ /* 0x000fe400000f0eff */
[----:B------:R-:W-:Y:S01]  /*b170*/  LEA R48, P0, R33, R10, 0x1 ;  /* 0x0000000a21307211 */ /* 0x000fe200078008ff */
[----:B------:R-:W-:Y:S01]  /*b180*/  FMUL R41, R215, R41 ;  /* 0x00000029d7297220 */ /* 0x000fe20000400000 */
[----:B------:R-:W-:Y:S01]  /*b190*/  F2FP.PACK_AB R25, R49, R194 ;  /* 0x000000c23119723e */ /* 0x000fe200000000ff */
[----:B------:R0:W-:Y:S01]  /*b1a0*/  STS.128 [R129+0x500], R28 ;  /* 0x0005001c81007388 */ /* 0x0001e20000000c00 */
[----:B------:R-:W-:-:S02]  /*b1b0*/  LEA.HI.X.SX32 R49, R33, R0, 0x1, P0 ;  /* 0x0000000021317211 */ /* 0x000fc400000f0eff */
[----:B------:R-:W-:Y:S02]  /*b1c0*/  LEA R44, P0, R35, R10, 0x1 ;  /* 0x0000000a232c7211 */ /* 0x000fe400078008ff */
[----:B------:R-:W-:Y:S02]  /*b1d0*/  F2FP.PACK_AB R24, R41, R40 ;  /* 0x000000282918723e */ /* 0x000fe400000000ff */
[----:B------:R-:W-:Y:S02]  /*b1e0*/  LEA.HI.X.SX32 R45, R35, R0, 0x1, P0 ;  /* 0x00000000232d7211 */ /* 0x000fe400000f0eff */
[----:B0-----:R-:W-:-:S04]  /*b1f0*/  LEA R29, R22, R35, 0x2 ;  /* 0x00000023161d7211 */ /* 0x001fc800078e10ff */
[----:B------:R-:W-:Y:S01]  /*b200*/  LEA R40, P0, R29, R10, 0x1 ;  /* 0x0000000a1d287211 */ /* 0x000fe200078008ff */
[----:B------:R-:W-:-:S03]  /*b210*/  IMAD R31, R22, 0x4, R29 ;  /* 0x00000004161f7824 */ /* 0x000fc600078e021d */
[----:B------:R-:W-:Y:S02]  /*b220*/  LEA.HI.X.SX32 R41, R29, R0, 0x1, P0 ;  /* 0x000000001d297211 */ /* 0x000fe400000f0eff */
[----:B------:R-:W-:Y:S02]  /*b230*/  LEA R36, P0, R31, R10, 0x1 ;  /* 0x0000000a1f247211 */ /* 0x000fe400078008ff */
[C---:B------:R-:W-:Y:S02]  /*b240*/  LEA R29, R22.reuse, R31, 0x2 ;  /* 0x0000001f161d7211 */ /* 0x040fe400078e10ff */
[----:B------:R-:W-:Y:S02]  /*b250*/  F2FP.PACK_AB R19, R187, R192 ;  /* 0x000000c0bb13723e */ /* 0x000fe400000000ff */
[----:B------:R-:W-:Y:S01]  /*b260*/  LEA.HI.X.SX32 R37, R31, R0, 0x1, P0 ;  /* 0x000000001f257211 */ /* 0x000fe200000f0eff */
[----:B------:R-:W-:Y:S01]  /*b270*/  IMAD R31, R22, 0x4, R29 ;  /* 0x00000004161f7824 */ /* 0x000fe200078e021d */
[----:B------:R-:W-:Y:S01]  /*b280*/  LEA R32, P0, R29, R10, 0x1 ;  /* 0x0000000a1d207211 */ /* 0x000fe200078008ff */
[----:B------:R0:W-:Y:S01]  /*b290*/  STS.128 [R129+0x180], R16 ;  /* 0x0001801081007388 */ /* 0x0001e20000000c00 */
[----:B------:R-:W-:-:S02]  /*b2a0*/  F2FP.PACK_AB R26, R182, R185 ;  /* 0x000000b9b61a723e */ /* 0x000fc400000000ff */
[----:B------:R-:W-:Y:S02]  /*b2b0*/  F2FP.PACK_AB R27, R176, R177 ;  /* 0x000000b1b01b723e */ /* 0x000fe400000000ff */
[----:B------:R-:W-:Y:S02]  /*b2c0*/  LEA.HI.X.SX32 R33, R29, R0, 0x1, P0 ;  /* 0x000000001d217211 */ /* 0x000fe400000f0eff */
[----:B------:R-:W-:Y:S01]  /*b2d0*/  LEA R28, P0, R31, R10, 0x1 ;  /* 0x0000000a1f1c7211 */ /* 0x000fe200078008ff */
[----:B------:R1:W-:Y:S01]  /*b2e0*/  STS.128 [R129+0x580], R24 ;  /* 0x0005801881007388 */ /* 0x0003e20000000c00 */
[----:B0-----:R-:W-:Y:S02]  /*b2f0*/  F2FP.PACK_AB R19, R88, R143 ;  /* 0x0000008f5813723e */ /* 0x001fe400000000ff */
[----:B------:R-:W-:Y:S02]  /*b300*/  F2FP.PACK_AB R88, R20, R21 ;  /* 0x000000151458723e */ /* 0x000fe400000000ff */
[----:B------:R-:W-:-:S02]  /*b310*/  LEA R21, R22, R31, 0x2 ;  /* 0x0000001f16157211 */ /* 0x000fc400078e10ff */
[----:B------:R-:W-:Y:S02]  /*b320*/  F2FP.PACK_AB R16, R168, R171 ;  /* 0x000000aba810723e */ /* 0x000fe400000000ff */
[----:B------:R-:W-:Y:S01]  /*b330*/  F2FP.PACK_AB R17, R147, R162 ;  /* 0x000000a29311723e */ /* 0x000fe200000000ff */
[----:B-1----:R-:W-:Y:S01]  /*b340*/  IMAD R27, R22, 0x4, R21 ;  /* 0x00000004161b7824 */ /* 0x002fe200078e0215 */
[----:B------:R-:W-:Y:S02]  /*b350*/  F2FP.PACK_AB R18, R145, R146 ;  /* 0x000000929112723e */ /* 0x000fe400000000ff */
[----:B------:R-:W-:Y:S02]  /*b360*/  LEA.HI.X.SX32 R29, R31, R0, 0x1, P0 ;  /* 0x000000001f1d7211 */ /* 0x000fe400000f0eff */
[C---:B------:R-:W-:Y:S01]  /*b370*/  LEA R24, P0, R21.reuse, R10, 0x1 ;  /* 0x0000000a15187211 */ /* 0x040fe200078008ff */
[----:B------:R0:W-:Y:S03]  /*b380*/  STS.128 [R129+0x200], R16 ;  /* 0x0002001081007388 */ /* 0x0001e60000000c00 */
[----:B------:R-:W-:-:S02]  /*b390*/  LEA.HI.X.SX32 R25, R21, R0, 0x1, P0 ;  /* 0x0000000015197211 */ /* 0x000fc400000f0eff */
[----:B------:R-:W-:-:S04]  /*b3a0*/  LEA R20, P0, R27, R10, 0x1 ;  /* 0x0000000a1b147211 */ /* 0x000fc800078008ff */
[----:B------:R-:W-:Y:S02]  /*b3b0*/  LEA.HI.X.SX32 R21, R27, R0, 0x1, P0 ;  /* 0x000000001b157211 */ /* 0x000fe400000f0eff */
[----:B0-----:R-:W-:-:S04]  /*b3c0*/  LEA R17, R22, R27, 0x2 ;  /* 0x0000001b16117211 */ /* 0x001fc800078e10ff */
[C---:B------:R-:W-:Y:S01]  /*b3d0*/  LEA R18, P0, R17.reuse, R10, 0x1 ;  /* 0x0000000a11127211 */ /* 0x040fe200078008ff */
[----:B------:R-:W-:Y:S01]  /*b3e0*/  IMAD R27, R22, 0x4, R17 ;  /* 0x00000004161b7824 */ /* 0x000fe200078e0211 */
[----:B------:R-:W-:Y:S02]  /*b3f0*/  F2FP.PACK_AB R84, R84, R89 ;  /* 0x000000595454723e */ /* 0x000fe400000000ff */
[----:B------:R-:W-:Y:S02]  /*b400*/  LEA.HI.X.SX32 R19, R17, R0, 0x1, P0 ;  /* 0x0000000011137211 */ /* 0x000fe400000f0eff */
[----:B------:R-:W-:Y:S02]  /*b410*/  LEA R16, P0, R27, R10, 0x1 ;  /* 0x0000000a1b107211 */ /* 0x000fe400078008ff */
[----:B------:R-:W-:Y:S02]  /*b420*/  LEA R31, R22, R27, 0x2 ;  /* 0x0000001b161f7211 */ /* 0x000fe400078e10ff */
[----:B------:R-:W-:-:S02]  /*b430*/  F2FP.PACK_AB R85, R90, R85 ;  /* 0x000000555a55723e */ /* 0x000fc400000000ff */
[----:B------:R-:W-:Y:S02]  /*b440*/  F2FP.PACK_AB R86, R86, R91 ;  /* 0x0000005b5656723e */ /* 0x000fe400000000ff */
[----:B------:R-:W-:Y:S02]  /*b450*/  F2FP.PACK_AB R89, R141, R144 ;  /* 0x000000908d59723e */ /* 0x000fe400000000ff */
[----:B------:R-:W-:Y:S02]  /*b460*/  F2FP.PACK_AB R90, R139, R142 ;  /* 0x0000008e8b5a723e */ /* 0x000fe400000000ff */
[----:B------:R-:W-:Y:S02]  /*b470*/  F2FP.PACK_AB R91, R137, R140 ;  /* 0x0000008c895b723e */ /* 0x000fe400000000ff */
[----:B------:R-:W-:Y:S02]  /*b480*/  F2FP.PACK_AB R87, R87, R50 ;  /* 0x000000325757723e */ /* 0x000fe400000000ff */
[----:B------:R-:W-:Y:S01]  /*b490*/  LEA.HI.X.SX32 R17, R27, R0, 0x1, P0 ;  /* 0x000000001b117211 */ /* 0x000fe200000f0eff */
[----:B------:R-:W-:Y:S01]  /*b4a0*/  IMAD R27, R22, 0x4, R31 ;  /* 0x00000004161b7824 */ /* 0x000fe200078e021f */
[----:B------:R-:W-:Y:S01]  /*b4b0*/  LEA R50, P0, R31, R10, 0x1 ;  /* 0x0000000a1f327211 */ /* 0x000fe200078008ff */
[----:B------:R0:W-:Y:S04]  /*b4c0*/  STS.128 [R129+0x600], R88 ;  /* 0x0006005881007388 */ /* 0x0001e80000000c00 */
[----:B------:R1:W-:Y:S01]  /*b4d0*/  STS.128 [R129+0x280], R84 ;  /* 0x0002805481007388 */ /* 0x0003e20000000c00 */
[----:B0-----:R-:W-:-:S02]  /*b4e0*/  F2FP.PACK_AB R90, R46, R51 ;  /* 0x000000332e5a723e */ /* 0x001fc400000000ff */
[----:B------:R-:W-:Y:S02]  /*b4f0*/  LEA.HI.X.SX32 R51, R31, R0, 0x1, P0 ;  /* 0x000000001f337211 */ /* 0x000fe400000f0eff */
[C---:B------:R-:W-:Y:S02]  /*b500*/  LEA R46, P0, R27.reuse, R10, 0x1 ;  /* 0x0000000a1b2e7211 */ /* 0x040fe400078008ff */
[----:B------:R-:W-:Y:S02]  /*b510*/  LEA R31, R22, R27, 0x2 ;  /* 0x0000001b161f7211 */ /* 0x000fe400078e10ff */
[----:B-1----:R-:W-:Y:S02]  /*b520*/  F2FP.PACK_AB R84, R42, R47 ;  /* 0x0000002f2a54723e */ /* 0x002fe400000000ff */
[----:B------:R-:W-:Y:S01]  /*b530*/  LEA.HI.X.SX32 R47, R27, R0, 0x1, P0 ;  /* 0x000000001b2f7211 */ /* 0x000fe200000f0eff */
[----:B------:R-:W-:Y:S01]  /*b540*/  IMAD R27, R22, 0x4, R31 ;  /* 0x00000004161b7824 */ /* 0x000fe200078e021f */
[----:B------:R-:W-:-:S02]  /*b550*/  LEA R42, P0, R31, R10, 0x1 ;  /* 0x0000000a1f2a7211 */ /* 0x000fc400078008ff */
[----:B------:R-:W-:Y:S02]  /*b560*/  F2FP.PACK_AB R86, R38, R43 ;  /* 0x0000002b2656723e */ /* 0x000fe400000000ff */
[----:B------:R-:W-:Y:S02]  /*b570*/  LEA.HI.X.SX32 R43, R31, R0, 0x1, P0 ;  /* 0x000000001f2b7211 */ /* 0x000fe400000f0eff */
[----:B------:R-:W-:Y:S02]  /*b580*/  LEA R38, P0, R27, R10, 0x1 ;  /* 0x0000000a1b267211 */ /* 0x000fe400078008ff */
[----:B------:R-:W-:Y:S02]  /*b590*/  LEA R31, R22, R27, 0x2 ;  /* 0x0000001b161f7211 */ /* 0x000fe400078e10ff */
[----:B------:R-:W-:Y:S02]  /*b5a0*/  F2FP.PACK_AB R88, R135, R138 ;  /* 0x0000008a8758723e */ /* 0x000fe400000000ff */
[----:B------:R-:W-:-:S02]  /*b5b0*/  F2FP.PACK_AB R89, R133, R136 ;  /* 0x000000888559723e */ /* 0x000fc400000000ff */
[----:B------:R-:W-:Y:S02]  /*b5c0*/  F2FP.PACK_AB R91, R131, R134 ;  /* 0x00000086835b723e */ /* 0x000fe400000000ff */
[----:B------:R-:W-:Y:S02]  /*b5d0*/  F2FP.PACK_AB R87, R39, R130 ;  /* 0x000000822757723e */ /* 0x000fe400000000ff */
[----:B------:R-:W-:Y:S01]  /*b5e0*/  LEA.HI.X.SX32 R39, R27, R0, 0x1, P0 ;  /* 0x000000001b277211 */ /* 0x000fe200000f0eff */
[----:B------:R-:W-:Y:S01]  /*b5f0*/  IMAD R27, R22, 0x4, R31 ;  /* 0x00000004161b7824 */ /* 0x000fe200078e021f */
[C---:B------:R-:W-:Y:S01]  /*b600*/  LEA R34, P0, R31.reuse, R10, 0x1 ;  /* 0x0000000a1f227211 */ /* 0x040fe200078008ff */
[----:B------:R0:W-:Y:S03]  /*b610*/  STS.128 [R129+0x680], R88 ;  /* 0x0006805881007388 */ /* 0x0001e60000000c00 */
[----:B------:R-:W-:-:S02]  /*b620*/  LEA.HI.X.SX32 R35, R31, R0, 0x1, P0 ;  /* 0x000000001f237211 */ /* 0x000fc400000f0eff */
[----:B------:R-:W-:-:S04]  /*b630*/  LEA R30, P0, R27, R10, 0x1 ;  /* 0x0000000a1b1e7211 */ /* 0x000fc800078008ff */
[----:B------:R-:W-:Y:S02]  /*b640*/  LEA.HI.X.SX32 R31, R27, R0, 0x1, P0 ;  /* 0x000000001b1f7211 */ /* 0x000fe400000f0eff */
[----:B0-----:R-:W-:Y:S02]  /*b650*/  F2FP.PACK_AB R88, R125, R128 ;  /* 0x000000807d58723e */ /* 0x001fe400000000ff */
[C---:B------:R-:W-:Y:S02]  /*b660*/  LEA R125, R22.reuse, R27, 0x2 ;  /* 0x0000001b167d7211 */ /* 0x040fe400078e10ff */
[----:B------:R-:W-:Y:S02]  /*b670*/  F2FP.PACK_AB R89, R121, R124 ;  /* 0x0000007c7959723e */ /* 0x000fe400000000ff */
[----:B------:R-:W-:Y:S01]  /*b680*/  LEA R26, P0, R125, R10, 0x1 ;  /* 0x0000000a7d1a7211 */ /* 0x000fe200078008ff */
[----:B------:R-:W-:Y:S01]  /*b690*/  IMAD R121, R22, 0x4, R125 ;  /* 0x0000000416797824 */ /* 0x000fe200078e027d */
[----:B------:R-:W-:-:S02]  /*b6a0*/  F2FP.PACK_AB R85, R132, R127 ;  /* 0x0000007f8455723e */ /* 0x000fc400000000ff */
[----:B------:R-:W-:Y:S02]  /*b6b0*/  F2FP.PACK_AB R90, R14, R117 ;  /* 0x000000750e5a723e */ /* 0x000fe400000000ff */
[----:B------:R-:W-:Y:S02]  /*b6c0*/  LEA.HI.X.SX32 R27, R125, R0, 0x1, P0 ;  /* 0x000000007d1b7211 */ /* 0x000fe400000f0eff */
[----:B------:R-:W-:Y:S02]  /*b6d0*/  LEA R14, P0, R121, R10, 0x1 ;  /* 0x0000000a790e7211 */ /* 0x000fe400078008ff */
[----:B------:R-:W-:Y:S01]  /*b6e0*/  LEA R117, R22, R121, 0x2 ;  /* 0x0000007916757211 */ /* 0x000fe200078e10ff */
[----:B------:R0:W-:Y:S01]  /*b6f0*/  STS.128 [R129+0x300], R84 ;  /* 0x0003005481007388 */ /* 0x0001e20000000c00 */
[----:B------:R-:W-:Y:S02]  /*b700*/  F2FP.PACK_AB R91, R15, R118 ;  /* 0x000000760f5b723e */ /* 0x000fe400000000ff */
[----:B------:R-:W-:-:S02]  /*b710*/  LEA.HI.X.SX32 R15, R121, R0, 0x1, P0 ;  /* 0x00000000790f7211 */ /* 0x000fc400000f0eff */
[----:B------:R-:W-:-:S04]  /*b720*/  LEA R238, P0, R117, R10, 0x1 ;  /* 0x0000000a75ee7211 */ /* 0x000fc800078008ff */
[----:B------:R-:W-:Y:S02]  /*b730*/  LEA.HI.X.SX32 R239, R117, R0, 0x1, P0 ;  /* 0x0000000075ef7211 */ /* 0x000fe400000f0eff */
[----:B0-----:R-:W-:Y:S01]  /*b740*/  F2FP.PACK_AB R86, R120, R115 ;  /* 0x000000737856723e */ /* 0x001fe200000000ff */
[----:B------:R-:W-:Y:S01]  /*b750*/  IMAD R115, R22, 0x4, R117 ;  /* 0x0000000416737824 */ /* 0x000fe200078e0275 */
[----:B------:R-:W-:-:S04]  /*b760*/  F2FP.PACK_AB R87, R113, R116 ;  /* 0x000000747157723e */ /* 0x000fc800000000ff */
[C---:B------:R-:W-:Y:S02]  /*b770*/  LEA R236, P0, R115.reuse, R10, 0x1 ;  /* 0x0000000a73ec7211 */ /* 0x040fe400078008ff */
[C---:B------:R-:W-:Y:S02]  /*b780*/  LEA R113, R22.reuse, R115, 0x2 ;  /* 0x0000007316717211 */ /* 0x040fe400078e10ff */
[----:B------:R-:W-:Y:S02]  /*b790*/  LEA.HI.X.SX32 R237, R115, R0, 0x1, P0 ;  /* 0x0000000073ed7211 */ /* 0x000fe400000f0eff */
[C---:B------:R-:W-:Y:S01]  /*b7a0*/  LEA R234, P0, R113.reuse, R10, 0x1 ;  /* 0x0000000a71ea7211 */ /* 0x040fe200078008ff */
[----:B------:R-:W-:Y:S01]  /*b7b0*/  IMAD R115, R22, 0x4, R113 ;  /* 0x0000000416737824 */ /* 0x000fe200078e0271 */
[----:B------:R0:W-:Y:S02]  /*b7c0*/  STS.128 [R129+0x700], R88 ;  /* 0x0007005881007388 */ /* 0x0001e40000000c00 */
[----:B------:R-:W-:-:S02]  /*b7d0*/  LEA.HI.X.SX32 R235, R113, R0, 0x1, P0 ;  /* 0x0000000071eb7211 */ /* 0x000fc400000f0eff */
[C---:B------:R-:W-:Y:S02]  /*b7e0*/  LEA R232, P0, R115.reuse, R10, 0x1 ;  /* 0x0000000a73e87211 */ /* 0x040fe400078008ff */
[----:B------:R-:W-:Y:S02]  /*b7f0*/  F2FP.PACK_AB R84, R126, R123 ;  /* 0x0000007b7e54723e */ /* 0x000fe400000000ff */
[----:B------:R-:W-:Y:S02]  /*b800*/  F2FP.PACK_AB R85, R122, R119 ;  /* 0x000000777a55723e */ /* 0x000fe400000000ff */
[----:B------:R-:W-:Y:S02]  /*b810*/  LEA.HI.X.SX32 R233, R115, R0, 0x1, P0 ;  /* 0x0000000073e97211 */ /* 0x000fe400000f0eff */
[----:B0-----:R-:W-:Y:S01]  /*b820*/  LEA R89, R22, R115, 0x2 ;  /* 0x0000007316597211 */ /* 0x001fe200078e10ff */
[----:B------:R0:W-:Y:S03]  /*b830*/  STS.128 [R129+0x380], R84 ;  /* 0x0003805481007388 */ /* 0x0001e60000000c00 */
[----:B------:R-:W-:-:S02]  /*b840*/  LEA R230, P0, R89, R10, 0x1 ;  /* 0x0000000a59e67211 */ /* 0x000fc400078008ff */
[----:B------:R-:W-:Y:S02]  /*b850*/  LEA R91, R22, R89, 0x2 ;  /* 0x00000059165b7211 */ /* 0x000fe400078e10ff */
[----:B------:R-:W-:Y:S02]  /*b860*/  LEA.HI.X.SX32 R231, R89, R0, 0x1, P0 ;  /* 0x0000000059e77211 */ /* 0x000fe400000f0eff */
[C---:B------:R-:W-:Y:S02]  /*b870*/  LEA R228, P0, R91.reuse, R10, 0x1 ;  /* 0x0000000a5be47211 */ /* 0x040fe400078008ff */
[----:B0-----:R-:W-:Y:S01]  /*b880*/  F2FP.PACK_AB R87, R108, R107 ;  /* 0x0000006b6c57723e */ /* 0x001fe200000000ff */
[----:B------:R-:W-:Y:S01]  /*b890*/  IMAD R107, R22, 0x4, R91 ;  /* 0x00000004166b7824 */ /* 0x000fe200078e025b */
[----:B------:R-:W-:-:S04]  /*b8a0*/  LEA.HI.X.SX32 R229, R91, R0, 0x1, P0 ;  /* 0x000000005be57211 */ /* 0x000fc800000f0eff */
[----:B------:R-:W-:Y:S02]  /*b8b0*/  LEA R226, P0, R107, R10, 0x1 ;  /* 0x0000000a6be27211 */ /* 0x000fe400078008ff */
[----:B------:R-:W-:Y:S02]  /*b8c0*/  LEA R91, R22, R107, 0x2 ;  /* 0x0000006b165b7211 */ /* 0x000fe400078e10ff */
[----:B------:R-:W-:Y:S02]  /*b8d0*/  F2FP.PACK_AB R84, R114, R111 ;  /* 0x0000006f7254723e */ /* 0x000fe400000000ff */
[----:B------:R-:W-:Y:S02]  /*b8e0*/  F2FP.PACK_AB R85, R112, R23 ;  /* 0x000000177055723e */ /* 0x000fe400000000ff */
[----:B------:R-:W-:Y:S02]  /*b8f0*/  F2FP.PACK_AB R86, R109, R110 ;  /* 0x0000006e6d56723e */ /* 0x000fe400000000ff */
[----:B------:R-:W-:Y:S01]  /*b900*/  LEA.HI.X.SX32 R227, R107, R0, 0x1, P0 ;  /* 0x000000006be37211 */ /* 0x000fe200000f0eff */
[----:B------:R-:W-:Y:S01]  /*b910*/  IMAD R107, R22, 0x4, R91 ;  /* 0x00000004166b7824 */ /* 0x000fe200078e025b */
[C---:B------:R-:W-:Y:S01]  /*b920*/  LEA R224, P0, R91.reuse, R10, 0x1 ;  /* 0x0000000a5be07211 */ /* 0x040fe200078008ff */
[----:B------:R0:W-:Y:S03]  /*b930*/  STS.128 [R129+0x780], R84 ;  /* 0x0007805481007388 */ /* 0x0001e60000000c00 */
[----:B------:R-:W-:Y:S01]  /*b940*/  LEA.HI.X.SX32 R225, R91, R0, 0x1, P0 ;  /* 0x000000005be17211 */ /* 0x000fe200000f0eff */
[----:B------:R-:W-:Y:S01]  /*b950*/  BAR.SYNC.DEFER_BLOCKING 0x0 ;  /* 0x0000000000007b1d */ /* 0x000fe20000010000 */
[----:B------:R-:W-:-:S04]  /*b960*/  LEA R222, P0, R107, R10, 0x1 ;  /* 0x0000000a6bde7211 */ /* 0x000fc800078008ff */
[----:B------:R-:W-:Y:S02]  /*b970*/  LEA.HI.X.SX32 R223, R107, R0, 0x1, P0 ;  /* 0x000000006bdf7211 */ /* 0x000fe400000f0eff */
[----:B0-----:R-:W-:-:S04]  /*b980*/  LEA R85, R22, R107, 0x2 ;  /* 0x0000006b16557211 */ /* 0x001fc800078e10ff */
[----:B------:R-:W-:Y:S01]  /*b990*/  LEA R220, P0, R85, R10, 0x1 ;  /* 0x0000000a55dc7211 */ /* 0x000fe200078008ff */
[----:B------:R-:W-:-:S03]  /*b9a0*/  IMAD R87, R22, 0x4, R85 ;  /* 0x0000000416577824 */ /* 0x000fc600078e0255 */
[----:B------:R-:W-:Y:S02]  /*b9b0*/  LEA.HI.X.SX32 R221, R85, R0, 0x1, P0 ;  /* 0x0000000055dd7211 */ /* 0x000fe400000f0eff */
[C---:B------:R-:W-:Y:S02]  /*b9c0*/  LEA R218, P0, R87.reuse, R10, 0x1 ;  /* 0x0000000a57da7211 */ /* 0x040fe400078008ff */
[C---:B------:R-:W-:Y:S01]  /*b9d0*/  LEA R85, R22.reuse, R87, 0x2 ;  /* 0x0000005716557211 */ /* 0x040fe200078e10ff */
[----:B------:R-:W0:Y:S01]  /*b9e0*/  LDS.128 R140, [R158] ;  /* 0x000000009e8c7984 */ /* 0x000e220000000c00 */
[----:B------:R-:W-:Y:S02]  /*b9f0*/  LEA.HI.X.SX32 R219, R87, R0, 0x1, P0 ;  /* 0x0000000057db7211 */ /* 0x000fe400000f0eff */
[----:B------:R-:W-:Y:S01]  /*ba00*/  LEA R216, P0, R85, R10, 0x1 ;  /* 0x0000000a55d87211 */ /* 0x000fe200078008ff */
[----:B------:R-:W-:Y:S01]  /*ba10*/  IMAD R87, R22, 0x4, R85 ;  /* 0x0000000416577824 */ /* 0x000fe200078e0255 */
[----:B------:R-:W-:Y:S01]  /*ba20*/  IADD3 R111, R13, -0x3f3504f3, RZ ;  /* 0xc0cafb0d0d6f7810 */ /* 0x000fe20007ffe0ff */
[----:B------:R-:W-:Y:S01]  /*ba30*/  LDS.128 R132, [R158+0x800] ;  /* 0x000800009e847984 */ /* 0x000fe20000000c00 */
[----:B------:R-:W-:-:S02]  /*ba40*/  LEA.HI.X.SX32 R217, R85, R0, 0x1, P0 ;  /* 0x0000000055d97211 */ /* 0x000fc400000f0eff */
[C---:B------:R-:W-:Y:S01]  /*ba50*/  LEA R214, P0, R87.reuse, R10, 0x1 ;  /* 0x0000000a57d67211 */ /* 0x040fe200078008ff */
[----:B------:R-:W-:Y:S01]  /*ba60*/  LDS.128 R124, [R158+0x1000] ;  /* 0x001000009e7c7984 */ /* 0x000fe20000000c00 */
[C---:B------:R-:W-:Y:S02]  /*ba70*/  LEA R85, R22.reuse, R87, 0x2 ;  /* 0x0000005716557211 */ /* 0x040fe400078e10ff */
[----:B------:R-:W-:Y:S01]  /*ba80*/  LEA.HI.X.SX32 R215, R87, R0, 0x1, P0 ;  /* 0x0000000057d77211 */ /* 0x000fe200000f0eff */
[----:B------:R-:W-:Y:S01]  /*ba90*/  LDS.128 R116, [R158+0x1800] ;  /* 0x001800009e747984 */ /* 0x000fe20000000c00 */
[C---:B------:R-:W-:Y:S02]  /*baa0*/  LEA R212, P0, R85.reuse, R10, 0x1 ;  /* 0x0000000a55d47211 */ /* 0x040fe400078008ff */
[----:B------:R-:W-:Y:S01]  /*bab0*/  LEA R87, R22, R85, 0x2 ;  /* 0x0000005516577211 */ /* 0x000fe200078e10ff */
[----:B------:R-:W-:Y:S01]  /*bac0*/  LDS.128 R144, [R158+0x2000] ;  /* 0x002000009e907984 */ /* 0x000fe20000000c00 */
[----:B------:R-:W-:-:S02]  /*bad0*/  LEA.HI.X.SX32 R213, R85, R0, 0x1, P0 ;  /* 0x0000000055d57211 */ /* 0x000fc400000f0eff */
[----:B------:R-:W-:Y:S01]  /*bae0*/  LEA R210, P0, R87, R10, 0x1 ;  /* 0x0000000a57d27211 */ /* 0x000fe200078008ff */
[----:B------:R-:W-:-:S03]  /*baf0*/  IMAD R85, R22, 0x4, R87 ;  /* 0x0000000416557824 */ /* 0x000fc600078e0257 */
[----:B------:R-:W-:Y:S02]  /*bb00*/  LEA.HI.X.SX32 R211, R87, R0, 0x1, P0 ;  /* 0x0000000057d37211 */ /* 0x000fe400000f0eff */
[C---:B------:R-:W-:Y:S02]  /*bb10*/  LEA R204, P0, R85.reuse, R10, 0x1 ;  /* 0x0000000a55cc7211 */ /* 0x040fe400078008ff */
[----:B------:R-:W-:Y:S02]  /*bb20*/  LEA R87, R22, R85, 0x2 ;  /* 0x0000005516577211 */ /* 0x000fe400078e10ff */
[----:B------:R-:W-:Y:S02]  /*bb30*/  LOP3.LUT R159, R158, 0x40, RZ, 0x3c, !PT ;  /* 0x000000409e9f7812 */ /* 0x000fe400078e3cff */
[----:B------:R-:W-:Y:S01]  /*bb40*/  LEA.HI.X.SX32 R205, R85, R0, 0x1, P0 ;  /* 0x0000000055cd7211 */ /* 0x000fe200000f0eff */
[----:B------:R-:W-:Y:S01]  /*bb50*/  IMAD R85, R22, 0x4, R87 ;  /* 0x0000000416557824 */ /* 0x000fe200078e0257 */
[----:B------:R-:W-:Y:S01]  /*bb60*/  LOP3.LUT R23, R111, 0xff800000, RZ, 0xc0, !PT ;  /* 0xff8000006f177812 */ /* 0x000fe200078ec0ff */
[----:B------:R-:W1:Y:S01]  /*bb70*/  LDS.128 R136, [R159] ;  /* 0x000000009f887984 */ /* 0x000e620000000c00 */
[----:B------:R-:W-:-:S03]  /*bb80*/  LEA R208, P0, R87, R10, 0x1 ;  /* 0x0000000a57d07211 */ /* 0x000fc600078008ff */
[----:B------:R-:W-:Y:S01]  /*bb90*/  IMAD.IADD R88, R13, 0x1, -R23 ;  /* 0x000000010d587824 */ /* 0x000fe200078e0a17 */
[----:B------:R-:W-:Y:S01]  /*bba0*/  LEA.HI.X.SX32 R209, R87, R0, 0x1, P0 ;  /* 0x0000000057d17211 */ /* 0x000fe200000f0eff */
[----:B------:R-:W2:Y:S01]  /*bbb0*/  LDS.128 R128, [R159+0x800] ;  /* 0x000800009f807984 */ /* 0x000ea20000000c00 */
[C---:B------:R-:W-:Y:S02]  /*bbc0*/  LEA R206, P0, R85.reuse, R10, 0x1 ;  /* 0x0000000a55ce7211 */ /* 0x040fe400078008ff */
[----:B------:R-:W-:Y:S01]  /*bbd0*/  LEA R87, R22, R85, 0x2 ;  /* 0x0000005516577211 */ /* 0x000fe200078e10ff */
[----:B------:R-:W-:Y:S01]  /*bbe0*/  FADD R88, R88, -1 ;  /* 0xbf80000058587421 */ /* 0x000fe20000000000 */
[----:B------:R-:W-:Y:S01]  /*bbf0*/  LEA.HI.X.SX32 R207, R85, R0, 0x1, P0 ;  /* 0x0000000055cf7211 */ /* 0x000fe200000f0eff */
[----:B------:R-:W3:Y:S01]  /*bc00*/  LDS.128 R120, [R159+0x1000] ;  /* 0x001000009f787984 */ /* 0x000ee20000000c00 */
[----:B------:R-:W-:Y:S01]  /*bc10*/  LEA R202, P0, R87, R10, 0x1 ;  /* 0x0000000a57ca7211 */ /* 0x000fe200078008ff */
[----:B------:R-:W-:-:S02]  /*bc20*/  IMAD R85, R22, 0x4, R87 ;  /* 0x0000000416557824 */ /* 0x000fc400078e0257 */
[----:B------:R-:W-:Y:S01]  /*bc30*/  FFMA.FTZ R89, R88, R251, -0.16845393180847167969 ;  /* 0xbe2c7f3058597423 */ /* 0x000fe200000100fb */
[----:B------:R-:W-:Y:S01]  /*bc40*/  LEA.HI.X.SX32 R203, R87, R0, 0x1, P0 ;  /* 0x0000000057cb7211 */ /* 0x000fe200000f0eff */
[----:B------:R-:W4:Y:S01]  /*bc50*/  LDS.128 R112, [R159+0x1800] ;  /* 0x001800009f707984 */ /* 0x000f220000000c00 */
[C---:B------:R-:W-:Y:S02]  /*bc60*/  LEA R200, P0, R85.reuse, R10, 0x1 ;  /* 0x0000000a55c87211 */ /* 0x040fe400078008ff */
[----:B------:R-:W-:Y:S01]  /*bc70*/  LEA R87, R22, R85, 0x2 ;  /* 0x0000005516577211 */ /* 0x000fe200078e10ff */
[----:B------:R-:W-:Y:S01]  /*bc80*/  FFMA.FTZ R89, R88, R89, 0.1716887056827545166 ;  /* 0x3e2fcf2a58597423 */ /* 0x000fe20000010059 */
[----:B------:R-:W-:Y:S01]  /*bc90*/  LEA.HI.X.SX32 R201, R85, R0, 0x1, P0 ;  /* 0x0000000055c97211 */ /* 0x000fe200000f0eff */
[----:B------:R-:W5:Y:S01]  /*bca0*/  LDS.128 R108, [R159+0x2000] ;  /* 0x002000009f6c7984 */ /* 0x000f620000000c00 */
[----:B------:R-:W-:Y:S01]  /*bcb0*/  LEA R198, P0, R87, R10, 0x1 ;  /* 0x0000000a57c67211 */ /* 0x000fe200078008ff */
[----:B------:R-:W-:-:S02]  /*bcc0*/  IMAD R85, R22, 0x4, R87 ;  /* 0x0000000416557824 */ /* 0x000fc400078e0257 */
[C---:B------:R-:W-:Y:S01]  /*bcd0*/  FFMA.FTZ R89, R88.reuse, R89, -0.17900948226451873779 ;  /* 0xbe374e4358597423 */ /* 0x040fe20000010059 */
[----:B------:R-:W-:Y:S02]  /*bce0*/  LEA.HI.X.SX32 R199, R87, R0, 0x1, P0 ;  /* 0x0000000057c77211 */ /* 0x000fe400000f0eff */
[C---:B------:R-:W-:Y:S01]  /*bcf0*/  LEA R196, P0, R85.reuse, R10, 0x1 ;  /* 0x0000000a55c47211 */ /* 0x040fe200078008ff */
[----:B------:R-:W-:Y:S01]  /*bd00*/  FFMA.FTZ R89, R88, R89, 0.20512372255325317383 ;  /* 0x3e520bf458597423 */ /* 0x000fe20000010059 */
[----:B------:R-:W-:Y:S02]  /*bd10*/  LEA R87, R22, R85, 0x2 ;  /* 0x0000005516577211 */ /* 0x000fe400078e10ff */
[----:B------:R-:W-:Y:S01]  /*bd20*/  LEA.HI.X.SX32 R197, R85, R0, 0x1, P0 ;  /* 0x0000000055c57211 */ /* 0x000fe200000f0eff */
[----:B------:R-:W-:Y:S01]  /*bd30*/  FFMA.FTZ R89, R88, R89, -0.24046532809734344482 ;  /* 0xbe763c8b58597423 */ /* 0x000fe20000010059 */
[----:B------:R-:W-:Y:S01]  /*bd40*/  LEA R194, P0, R87, R10, 0x1 ;  /* 0x0000000a57c27211 */ /* 0x000fe200078008ff */
[----:B------:R-:W-:-:S02]  /*bd50*/  IMAD R85, R22, 0x4, R87 ;  /* 0x0000000416557824 */ /* 0x000fc400078e0257 */
[----:B------:R-:W-:Y:S01]  /*bd60*/  FFMA.FTZ R89, R88, R89, 0.28857114911079406738 ;  /* 0x3e93bf9958597423 */ /* 0x000fe20000010059 */
[----:B------:R-:W-:Y:S02]  /*bd70*/  LEA.HI.X.SX32 R195, R87, R0, 0x1, P0 ;  /* 0x0000000057c37211 */ /* 0x000fe400000f0eff */
[C---:B------:R-:W-:Y:S02]  /*bd80*/  LEA R192, P0, R85.reuse, R10, 0x1 ;  /* 0x0000000a55c07211 */ /* 0x040fe400078008ff */
[----:B------:R-:W-:Y:S01]  /*bd90*/  LEA R87, R22, R85, 0x2 ;  /* 0x0000005516577211 */ /* 0x000fe200078e10ff */
[----:B------:R-:W-:Y:S01]  /*bda0*/  FFMA.FTZ R89, R88, R89, -0.36067417263984680176 ;  /* 0xbeb8aa4958597423 */ /* 0x000fe20000010059 */
[----:B------:R-:W-:Y:S01]  /*bdb0*/  LOP3.LUT R241, R106, 0x70, RZ, 0xc0, !PT ;  /* 0x000000706af17812 */ /* 0x000fe200078ec0ff */
[----:B0-----:R-:W-:Y:S01]  /*bdc0*/  STG.E.U16 [R104.64], R140 ;  /* 0x0000008c68007986 */ /* 0x001fe2000c101504 */
[----:B------:R-:W-:Y:S01]  /*bdd0*/  LEA.HI.X.SX32 R193, R85, R0, 0x1, P0 ;  /* 0x0000000055c17211 */ /* 0x000fe200000f0eff */
[----:B------:R-:W-:Y:S01]  /*bde0*/  IMAD R85, R22, 0x4, R87 ;  /* 0x0000000416557824 */ /* 0x000fe200078e0257 */
[----:B------:R-:W-:Y:S01]  /*bdf0*/  LEA R190, P0, R87, R10, 0x1 ;  /* 0x0000000a57be7211 */ /* 0x000fe200078008ff */
[----:B------:R-:W0:Y:S01]  /*be00*/  LDS.128 R104, [R158+0x2800] ;  /* 0x002800009e687984 */ /* 0x000e220000000c00 */
[----:B------:R-:W-:-:S03]  /*be10*/  FFMA.FTZ R89, R88, R89, 0.48089820146560668945 ;  /* 0x3ef6384a58597423 */ /* 0x000fc60000010059 */
[----:B-1----:R-:W-:Y:S01]  /*be20*/  STG.E.U16 [R102.64], R136 ;  /* 0x0000008866007986 */ /* 0x002fe2000c101504 */
[----:B------:R-:W-:Y:S01]  /*be30*/  LEA.HI.X.SX32 R191, R87, R0, 0x1, P0 ;  /* 0x0000000057bf7211 */ /* 0x000fe200000f0eff */
[----:B------:R-:W-:Y:S02]  /*be40*/  FFMA.FTZ R89, R88, R89, -0.72134751081466674805 ;  /* 0xbf38aa3b58597423 */ /* 0x000fe40000010059 */
[----:B------:R-:W-:Y:S01]  /*be50*/  STG.E.U16 [R100.64], R132 ;  /* 0x0000008464007986 */ /* 0x000fe2000c101504 */
[C---:B------:R-:W-:Y:S02]  /*be60*/  LEA R188, P0, R85.reuse, R10, 0x1 ;  /* 0x0000000a55bc7211 */ /* 0x040fe400078008ff */
[----:B------:R-:W-:Y:S01]  /*be70*/  LEA R161, R22, R85, 0x2 ;  /* 0x0000005516a17211 */ /* 0x000fe200078e10ff */
[----:B------:R-:W1:Y:S01]  /*be80*/  LDS.128 R100, [R159+0x2800] ;  /* 0x002800009f647984 */ /* 0x000e620000000c00 */
[----:B------:R-:W-:Y:S01]  /*be90*/  FMUL R89, R88, R89 ;  /* 0x0000005958597220 */ /* 0x000fe20000400000 */
[----:B------:R-:W-:-:S02]  /*bea0*/  LEA.HI.X.SX32 R189, R85, R0, 0x1, P0 ;  /* 0x0000000055bd7211 */ /* 0x000fc400000f0eff */
[----:B--2---:R-:W-:Y:S01]  /*beb0*/  STG.E.U16 [R98.64], R128 ;  /* 0x0000008062007986 */ /* 0x004fe2000c101504 */
[C---:B------:R-:W-:Y:S01]  /*bec0*/  LEA R186, P0, R161.reuse, R10, 0x1 ;  /* 0x0000000aa1ba7211 */ /* 0x040fe200078008ff */
[----:B------:R-:W-:Y:S02]  /*bed0*/  IMAD R163, R22, 0x4, R161 ;  /* 0x0000000416a37824 */ /* 0x000fe400078e02a1 */
[----:B------:R-:W-:Y:S04]  /*bee0*/  STG.E.U16 [R96.64], R124 ;  /* 0x0000007c60007986 */ /* 0x000fe8000c101504 */
[----:B------:R-:W2:Y:S01]  /*bef0*/  LDS.128 R96, [R158+0x3000] ;  /* 0x003000009e607984 */ /* 0x000ea20000000c00 */
[----:B------:R-:W-:Y:S01]  /*bf00*/  FMUL R89, R88, R89 ;  /* 0x0000005958597220 */ /* 0x000fe20000400000 */
[----:B------:R-:W-:-:S02]  /*bf10*/  LEA.HI.X.SX32 R187, R161, R0, 0x1, P0 ;  /* 0x00000000a1bb7211 */ /* 0x000fc400000f0eff */
[----:B---3--:R-:W-:Y:S01]  /*bf20*/  STG.E.U16 [R94.64], R120 ;  /* 0x000000785e007986 */ /* 0x008fe2000c101504 */
[----:B------:R-:W-:-:S03]  /*bf30*/  LEA R184, P0, R163, R10, 0x1 ;  /* 0x0000000aa3b87211 */ /* 0x000fc600078008ff */
[----:B------:R-:W-:Y:S01]  /*bf40*/  STG.E.U16 [R92.64], R116 ;  /* 0x000000745c007986 */ /* 0x000fe2000c101504 */
[----:B------:R-:W-:-:S03]  /*bf50*/  LEA R161, R22, R163, 0x2 ;  /* 0x000000a316a17211 */ /* 0x000fc600078e10ff */
[----:B------:R-:W3:Y:S01]  /*bf60*/  LDS.128 R92, [R159+0x3000] ;  /* 0x003000009f5c7984 */ /* 0x000ee20000000c00 */
[----:B------:R-:W-:Y:S01]  /*bf70*/  LOP3.LUT R84, R252, 0x80, RZ, 0xc0, !PT ;  /* 0x00000080fc547812 */ /* 0x000fe200078ec0ff */
[----:B------:R-:W-:Y:S01]  /*bf80*/  FFMA.FTZ R250, R88, 1.4426950216293334961, R89 ;  /* 0x3fb8aa3b58fa7823 */ /* 0x000fe20000010059 */
[----:B------:R-:W-:Y:S01]  /*bf90*/  LEA.HI.X.SX32 R185, R163, R0, 0x1, P0 ;  /* 0x00000000a3b97211 */ /* 0x000fe200000f0eff */
[----:B------:R-:W1:Y:S01]  /*bfa0*/  LDS.128 R88, [R158+0x3800] ;  /* 0x003800009e587984 */ /* 0x000e620000000c00 */
[----:B------:R-:W-:-:S03]  /*bfb0*/  LEA R182, P0, R161, R10, 0x1 ;  /* 0x0000000aa1b67211 */ /* 0x000fc600078008ff */
[----:B----4-:R4:W-:Y:S01]  /*bfc0*/  STG.E.U16 [R156.64], R112 ;  /* 0x000000709c007986 */ /* 0x0109e2000c101504 */
[----:B------:R-:W-:Y:S01]  /*bfd0*/  IMAD.IADD R241, R241, 0x1, R84 ;  /* 0x00000001f1f17824 */ /* 0x000fe200078e0254 */
[----:B------:R-:W-:Y:S02]  /*bfe0*/  LEA.HI.X.SX32 R183, R161, R0, 0x1, P0 ;  /* 0x00000000a1b77211 */ /* 0x000fe400000f0eff */
[----:B------:R0:W1:Y:S01]  /*bff0*/  LDS.128 R84, [R159+0x3800] ;  /* 0x003800009f547984 */ /* 0x0000620000000c00 */
[----:B----4-:R-:W-:-:S03]  /*c000*/  IMAD R157, R22, 0x4, R161 ;  /* 0x00000004169d7824 */ /* 0x010fc600078e02a1 */
[----:B------:R4:W-:Y:S02]  /*c010*/  STG.E.U16 [R154.64], R144 ;  /* 0x000000909a007986 */ /* 0x0009e4000c101504 */
[C---:B------:R-:W-:Y:S02]  /*c020*/  LEA R180, P0, R157.reuse, R10, 0x1 ;  /* 0x0000000a9db47211 */ /* 0x040fe400078008ff */
[C---:B0-----:R-:W-:Y:S02]  /*c030*/  LEA R159, R22.reuse, R157, 0x2 ;  /* 0x0000009d169f7211 */ /* 0x041fe400078e10ff */
[----:B------:R-:W-:Y:S02]  /*c040*/  LEA.HI.X.SX32 R181, R157, R0, 0x1, P0 ;  /* 0x000000009db57211 */ /* 0x000fe400000f0eff */
[C---:B------:R-:W-:Y:S01]  /*c050*/  LEA R178, P0, R159.reuse, R10, 0x1 ;  /* 0x0000000a9fb27211 */ /* 0x040fe200078008ff */
[----:B----4-:R-:W-:Y:S01]  /*c060*/  IMAD R155, R22, 0x4, R159 ;  /* 0x00000004169b7824 */ /* 0x010fe200078e029f */
[----:B-----5:R0:W-:Y:S02]  /*c070*/  STG.E.U16 [R152.64], R108 ;  /* 0x0000006c98007986 */ /* 0x0201e4000c101504 */
[----:B------:R-:W-:-:S02]  /*c080*/  LEA.HI.X.SX32 R179, R159, R0, 0x1, P0 ;  /* 0x000000009fb37211 */ /* 0x000fc400000f0eff */
[C---:B------:R-:W-:Y:S01]  /*c090*/  LEA R176, P0, R155.reuse, R10, 0x1 ;  /* 0x0000000a9bb07211 */ /* 0x040fe200078008ff */
[----:B------:R4:W-:Y:S03]  /*c0a0*/  STG.E.U16 [R150.64], R104 ;  /* 0x0000006896007986 */ /* 0x0009e6000c101504 */
[----:B------:R-:W-:Y:S02]  /*c0b0*/  LEA.HI.X.SX32 R177, R155, R0, 0x1, P0 ;  /* 0x000000009bb17211 */ /* 0x000fe400000f0eff */
[----:B0-----:R-:W-:-:S04]  /*c0c0*/  LEA R153, R22, R155, 0x2 ;  /* 0x0000009b16997211 */ /* 0x001fc800078e10ff */
[C---:B------:R-:W-:Y:S01]  /*c0d0*/  LEA R174, P0, R153.reuse, R10, 0x1 ;  /* 0x0000000a99ae7211 */ /* 0x040fe200078008ff */
[----:B----4-:R-:W-:Y:S01]  /*c0e0*/  IMAD R151, R22, 0x4, R153 ;  /* 0x0000000416977824 */ /* 0x010fe200078e0299 */
[----:B-1----:R0:W-:Y:S02]  /*c0f0*/  STG.E.U16 [R148.64], R100 ;  /* 0x0000006494007986 */ /* 0x0021e4000c101504 */
[----:B------:R-:W-:Y:S02]  /*c100*/  LEA.HI.X.SX32 R175, R153, R0, 0x1, P0 ;  /* 0x0000000099af7211 */ /* 0x000fe400000f0eff */
[C---:B------:R-:W-:Y:S01]  /*c110*/  LEA R172, P0, R151.reuse, R10, 0x1 ;  /* 0x0000000a97ac7211 */ /* 0x040fe200078008ff */
[----:B--2---:R1:W-:Y:S03]  /*c120*/  STG.E.U16 [R82.64], R96 ;  /* 0x0000006052007986 */ /* 0x0043e6000c101504 */
[----:B------:R-:W-:-:S02]  /*c130*/  LEA.HI.X.SX32 R173, R151, R0, 0x1, P0 ;  /* 0x0000000097ad7211 */ /* 0x000fc400000f0eff */
[----:B0-----:R-:W-:-:S04]  /*c140*/  LEA R149, R22, R151, 0x2 ;  /* 0x0000009716957211 */ /* 0x001fc800078e10ff */
[C---:B------:R-:W-:Y:S01]  /*c150*/  LEA R170, P0, R149.reuse, R10, 0x1 ;  /* 0x0000000a95aa7211 */ /* 0x040fe200078008ff */
[----:B-1----:R-:W-:Y:S01]  /*c160*/  IMAD R83, R22, 0x4, R149 ;  /* 0x0000000416537824 */ /* 0x002fe200078e0295 */
[----:B---3--:R0:W-:Y:S02]  /*c170*/  STG.E.U16 [R80.64], R92 ;  /* 0x0000005c50007986 */ /* 0x0081e4000c101504 */
[----:B------:R-:W-:Y:S02]  /*c180*/  LEA.HI.X.SX32 R171, R149, R0, 0x1, P0 ;  /* 0x0000000095ab7211 */ /* 0x000fe400000f0eff */
[C---:B------:R-:W-:Y:S01]  /*c190*/  LEA R168, P0, R83.reuse, R10, 0x1 ;  /* 0x0000000a53a87211 */ /* 0x040fe200078008ff */
[----:B------:R1:W-:Y:S03]  /*c1a0*/  STG.E.U16 [R78.64], R88 ;  /* 0x000000584e007986 */ /* 0x0003e6000c101504 */
[----:B------:R-:W-:-:S02]  /*c1b0*/  LEA.HI.X.SX32 R169, R83, R0, 0x1, P0 ;  /* 0x0000000053a97211 */ /* 0x000fc400000f0eff */
[----:B0-----:R-:W-:-:S04]  /*c1c0*/  LEA R81, R22, R83, 0x2 ;  /* 0x0000005316517211 */ /* 0x001fc800078e10ff */
[C---:B------:R-:W-:Y:S01]  /*c1d0*/  LEA R166, P0, R81.reuse, R10, 0x1 ;  /* 0x0000000a51a67211 */ /* 0x040fe200078008ff */
[----:B-1----:R-:W-:Y:S01]  /*c1e0*/  IMAD R79, R22, 0x4, R81 ;  /* 0x00000004164f7824 */ /* 0x002fe200078e0251 */
[----:B------:R0:W-:Y:S01]  /*c1f0*/  STG.E.U16 [R76.64], R84 ;  /* 0x000000544c007986 */ /* 0x0001e2000c101504 */
[----:B------:R-:W-:Y:S02]  /*c200*/  PRMT R140, R140, 0x7632, R140 ;  /* 0x000076328c8c7816 */ /* 0x000fe4000000008c */
[----:B------:R-:W-:Y:S02]  /*c210*/  LEA.HI.X.SX32 R167, R81, R0, 0x1, P0 ;  /* 0x0000000051a77211 */ /* 0x000fe400000f0eff */
[C---:B------:R-:W-:Y:S01]  /*c220*/  LEA R164, P0, R79.reuse, R10, 0x1 ;  /* 0x0000000a4fa47211 */ /* 0x040fe200078008ff */
[----:B------:R1:W-:Y:S01]  /*c230*/  STG.E.U16 [R74.64], R140 ;  /* 0x0000008c4a007986 */ /* 0x0003e2000c101504 */
[----:B0-----:R-:W-:Y:S02]  /*c240*/  LEA R77, R22, R79, 0x2 ;  /* 0x0000004f164d7211 */ /* 0x001fe400078e10ff */
[----:B------:R-:W-:-:S02]  /*c250*/  LEA.HI.X.SX32 R165, R79, R0, 0x1, P0 ;  /* 0x000000004fa57211 */ /* 0x000fc400000f0eff */
[C---:B------:R-:W-:Y:S01]  /*c260*/  LEA R162, P0, R77.reuse, R10, 0x1 ;  /* 0x0000000a4da27211 */ /* 0x040fe200078008ff */
[----:B-1----:R-:W-:Y:S01]  /*c270*/  IMAD R75, R22, 0x4, R77 ;  /* 0x00000004164b7824 */ /* 0x002fe200078e024d */
[----:B------:R-:W-:Y:S02]  /*c280*/  PRMT R136, R136, 0x7632, R136 ;  /* 0x0000763288887816 */ /* 0x000fe40000000088 */
[----:B------:R-:W-:Y:S02]  /*c290*/  LEA.HI.X.SX32 R163, R77, R0, 0x1, P0 ;  /* 0x000000004da37211 */ /* 0x000fe400000f0eff */
[----:B------:R-:W-:Y:S02]  /*c2a0*/  LEA R160, P0, R75, R10, 0x1 ;  /* 0x0000000a4ba07211 */ /* 0x000fe400078008ff */
[----:B------:R-:W-:Y:S01]  /*c2b0*/  LEA R77, R22, R75, 0x2 ;  /* 0x0000004b164d7211 */ /* 0x000fe200078e10ff */
[----:B------:R0:W-:Y:S01]  /*c2c0*/  STG.E.U16 [R72.64], R136 ;  /* 0x0000008848007986 */ /* 0x0001e2000c101504 */
[----:B------:R-:W-:-:S02]  /*c2d0*/  PRMT R132, R132, 0x7632, R132 ;  /* 0x0000763284847816 */ /* 0x000fc40000000084 */
[----:B------:R-:W-:Y:S02]  /*c2e0*/  LEA.HI.X.SX32 R161, R75, R0, 0x1, P0 ;  /* 0x000000004ba17211 */ /* 0x000fe400000f0eff */
[C---:B------:R-:W-:Y:S01]  /*c2f0*/  LEA R158, P0, R77.reuse, R10, 0x1 ;  /* 0x0000000a4d9e7211 */ /* 0x040fe200078008ff */
[----:B------:R1:W-:Y:S01]  /*c300*/  STG.E.U16 [R70.64], R132 ;  /* 0x0000008446007986 */ /* 0x0003e2000c101504 */
[----:B0-----:R-:W-:Y:S02]  /*c310*/  IMAD R73, R22, 0x4, R77 ;  /* 0x0000000416497824 */ /* 0x001fe400078e024d */
[----:B------:R-:W-:-:S03]  /*c320*/  LEA.HI.X.SX32 R159, R77, R0, 0x1, P0 ;  /* 0x000000004d9f7211 */ /* 0x000fc600000f0eff */
[C---:B------:R-:W-:Y:S02]  /*c330*/  LEA R156, P0, R73.reuse, R10, 0x1 ;  /* 0x0000000a499c7211 */ /* 0x040fe400078008ff */
[----:B-1----:R-:W-:Y:S02]  /*c340*/  LEA R71, R22, R73, 0x2 ;  /* 0x0000004916477211 */ /* 0x002fe400078e10ff */
[----:B------:R-:W-:Y:S02]  /*c350*/  PRMT R128, R128, 0x7632, R128 ;  /* 0x0000763280807816 */ /* 0x000fe40000000080 */
[----:B------:R-:W-:Y:S01]  /*c360*/  LEA.HI.X.SX32 R157, R73, R0, 0x1, P0 ;  /* 0x00000000499d7211 */ /* 0x000fe200000f0eff */
[----:B------:R-:W-:Y:S01]  /*c370*/  IMAD R73, R22, 0x4, R71 ;  /* 0x0000000416497824 */ /* 0x000fe200078e0247 */
[----:B------:R-:W-:Y:S01]  /*c380*/  LEA R154, P0, R71, R10, 0x1 ;  /* 0x0000000a479a7211 */ /* 0x000fe200078008ff */
[----:B------:R0:W-:Y:S01]  /*c390*/  STG.E.U16 [R68.64], R128 ;  /* 0x0000008044007986 */ /* 0x0001e2000c101504 */
[----:B------:R-:W-:-:S02]  /*c3a0*/  PRMT R124, R124, 0x7632, R124 ;  /* 0x000076327c7c7816 */ /* 0x000fc4000000007c */
[----:B------:R-:W-:Y:S02]  /*c3b0*/  LEA.HI.X.SX32 R155, R71, R0, 0x1, P0 ;  /* 0x00000000479b7211 */ /* 0x000fe400000f0eff */
[C---:B------:R-:W-:Y:S01]  /*c3c0*/  LEA R152, P0, R73.reuse, R10, 0x1 ;  /* 0x0000000a49987211 */ /* 0x040fe200078008ff */
[----:B------:R1:W-:Y:S01]  /*c3d0*/  STG.E.U16 [R66.64], R124 ;  /* 0x0000007c42007986 */ /* 0x0003e2000c101504 */
[C---:B0-----:R-:W-:Y:S02]  /*c3e0*/  LEA R69, R22.reuse, R73, 0x2 ;  /* 0x0000004916457211 */ /* 0x041fe400078e10ff */
[----:B------:R-:W-:Y:S02]  /*c3f0*/  LEA.HI.X.SX32 R153, R73, R0, 0x1, P0 ;  /* 0x0000000049997211 */ /* 0x000fe400000f0eff */
[----:B------:R-:W-:Y:S01]  /*c400*/  LEA R150, P0, R69, R10, 0x1 ;  /* 0x0000000a45967211 */ /* 0x000fe200078008ff */
[----:B-1----:R-:W-:Y:S01]  /*c410*/  IMAD R67, R22, 0x4, R69 ;  /* 0x0000000416437824 */ /* 0x002fe200078e0245 */
[----:B------:R-:W-:-:S02]  /*c420*/  PRMT R120, R120, 0x7632, R120 ;  /* 0x0000763278787816 */ /* 0x000fc40000000078 */
[----:B------:R-:W-:Y:S02]  /*c430*/  LEA.HI.X.SX32 R151, R69, R0, 0x1, P0 ;  /* 0x0000000045977211 */ /* 0x000fe400000f0eff */
[C---:B------:R-:W-:Y:S02]  /*c440*/  LEA R148, P0, R67.reuse, R10, 0x1 ;  /* 0x0000000a43947211 */ /* 0x040fe400078008ff */
[----:B------:R-:W-:Y:S01]  /*c450*/  LEA R69, R22, R67, 0x2 ;  /* 0x0000004316457211 */ /* 0x000fe200078e10ff */
[----:B------:R0:W-:Y:S01]  /*c460*/  STG.E.U16 [R64.64], R120 ;  /* 0x0000007840007986 */ /* 0x0001e2000c101504 */
[----:B------:R-:W-:Y:S02]  /*c470*/  PRMT R116, R116, 0x7632, R116 ;  /* 0x0000763274747816 */ /* 0x000fe40000000074 */
[----:B------:R-:W-:Y:S02]  /*c480*/  LEA.HI.X.SX32 R149, R67, R0, 0x1, P0 ;  /* 0x0000000043957211 */ /* 0x000fe400000f0eff */
[----:B------:R-:W-:Y:S01]  /*c490*/  LEA R82, P0, R69, R10, 0x1 ;  /* 0x0000000a45527211 */ /* 0x000fe200078008ff */
[----:B------:R1:W-:Y:S01]  /*c4a0*/  STG.E.U16 [R62.64], R116 ;  /* 0x000000743e007986 */ /* 0x0003e2000c101504 */
[----:B0-----:R-:W-:-:S02]  /*c4b0*/  IMAD R65, R22, 0x4, R69 ;  /* 0x0000000416417824 */ /* 0x001fc400078e0245 */
        /* <DEDUP_REMOVED lines=36> */
[----:B------:R-:W-:Y:S01]  /*c700*/  LEA R55, R22, R59, 0x2 ;  /* 0x0000003b16377211 */ /* 0x000fe200078e10ff */
[----:B------:R1:W-:Y:S01]  /*c710*/  STG.E.U16 [R48.64], R96 ;  /* 0x0000006030007986 */ /* 0x0003e2000c101504 */
[----:B------:R-:W-:Y:S02]  /*c720*/  PRMT R92, R92, 0x7632, R92 ;  /* 0x000076325c5c7816 */ /* 0x000fe4000000005c */
[----:B0-----:R-:W-:-:S04]  /*c730*/  LEA R52, P0, R59, R10, 0x1 ;  /* 0x0000000a3b347211 */ /* 0x001fc800078008ff */
[----:B------:R-:W-:Y:S01]  /*c740*/  LEA.HI.X.SX32 R53, R59, R0, 0x1, P0 ;  /* 0x000000003b357211 */ /* 0x000fe200000f0eff */
[----:B------:R-:W-:Y:S01]  /*c750*/  IMAD R59, R22, 0x4, R55 ;  /* 0x00000004163b7824 */ /* 0x000fe200078e0237 */
[C---:B-1----:R-:W-:Y:S01]  /*c760*/  LEA R48, P0, R55.reuse, R10, 0x1 ;  /* 0x0000000a37307211 */ /* 0x042fe200078008ff */
[----:B------:R0:W-:Y:S01]  /*c770*/  STG.E.U16 [R44.64], R92 ;  /* 0x0000005c2c007986 */ /* 0x0001e2000c101504 */
[----:B------:R-:W-:Y:S02]  /*c780*/  PRMT R88, R88, 0x7632, R88 ;  /* 0x0000763258587816 */ /* 0x000fe40000000058 */
[----:B------:R-:W-:Y:S02]  /*c790*/  LEA.HI.X.SX32 R49, R55, R0, 0x1, P0 ;  /* 0x0000000037317211 */ /* 0x000fe400000f0eff */
[----:B------:R-:W-:Y:S01]  /*c7a0*/  LEA R55, R22, R59, 0x2 ;  /* 0x0000003b16377211 */ /* 0x000fe200078e10ff */
[----:B------:R1:W-:Y:S01]  /*c7b0*/  STG.E.U16 [R40.64], R88 ;  /* 0x0000005828007986 */ /* 0x0003e2000c101504 */
[----:B------:R-:W-:-:S02]  /*c7c0*/  PRMT R84, R84, 0x7632, R84 ;  /* 0x0000763254547816 */ /* 0x000fc40000000054 */
[----:B0-----:R-:W-:-:S04]  /*c7d0*/  LEA R44, P0, R59, R10, 0x1 ;  /* 0x0000000a3b2c7211 */ /* 0x001fc800078008ff */
[----:B------:R-:W-:Y:S01]  /*c7e0*/  LEA.HI.X.SX32 R45, R59, R0, 0x1, P0 ;  /* 0x000000003b2d7211 */ /* 0x000fe200000f0eff */
[C---:B------:R-:W-:Y:S01]  /*c7f0*/  IMAD R59, R22.reuse, 0x4, R55 ;  /* 0x00000004163b7824 */ /* 0x040fe200078e0237 */
[C---:B-1----:R-:W-:Y:S01]  /*c800*/  LEA R40, P0, R55.reuse, R10, 0x1 ;  /* 0x0000000a37287211 */ /* 0x042fe200078008ff */
[----:B------:R0:W-:Y:S03]  /*c810*/  STG.E.U16 [R36.64], R84 ;  /* 0x0000005424007986 */ /* 0x0001e6000c101504 */
[----:B------:R-:W-:Y:S02]  /*c820*/  LEA.HI.X.SX32 R41, R55, R0, 0x1, P0 ;  /* 0x0000000037297211 */ /* 0x000fe400000f0eff */
[----:B------:R-:W-:Y:S01]  /*c830*/  LEA R55, R22, R59, 0x2 ;  /* 0x0000003b16377211 */ /* 0x000fe200078e10ff */
[----:B------:R1:W-:Y:S01]  /*c840*/  STG.E.U16 [R32.64], R141 ;  /* 0x0000008d20007986 */ /* 0x0003e2000c101504 */
        /* <DEDUP_REMOVED lines=14> */
[----:B------:R-:W-:Y:S02]  /*c930*/  LEA R55, R22, R59, 0x2 ;  /* 0x0000003b16377211 */ /* 0x000fe400078e10ff */
[----:B0-----:R-:W-:-:S04]  /*c940*/  LEA R20, P0, R59, R10, 0x1 ;  /* 0x0000000a3b147211 */ /* 0x001fc800078008ff */
[----:B------:R-:W-:Y:S01]  /*c950*/  LEA.HI.X.SX32 R21, R59, R0, 0x1, P0 ;  /* 0x000000003b157211 */ /* 0x000fe200000f0eff */
[C---:B------:R-:W-:Y:S01]  /*c960*/  IMAD R59, R22.reuse, 0x4, R55 ;  /* 0x00000004163b7824 */ /* 0x040fe200078e0237 */
[----:B------:R0:W-:Y:S04]  /*c970*/  STG.E.U16 [R18.64], R125 ;  /* 0x0000007d12007986 */ /* 0x0001e8000c101504 */
[----:B------:R-:W-:Y:S01]  /*c980*/  LEA R63, R22, R59, 0x2 ;  /* 0x0000003b163f7211 */ /* 0x000fe200078e10ff */
[----:B------:R1:W-:Y:S01]  /*c990*/  STG.E.U16 [R16.64], R121 ;  /* 0x0000007910007986 */ /* 0x0003e2000c101504 */
[----:B0-----:R-:W-:-:S04]  /*c9a0*/  LEA R18, P0, R55, R10, 0x1 ;  /* 0x0000000a37127211 */ /* 0x001fc800078008ff */
[----:B------:R-:W-:Y:S01]  /*c9b0*/  LEA.HI.X.SX32 R19, R55, R0, 0x1, P0 ;  /* 0x0000000037137211 */ /* 0x000fe200000f0eff */
[----:B------:R-:W-:Y:S01]  /*c9c0*/  IMAD R55, R22, 0x4, R63 ;  /* 0x0000000416377824 */ /* 0x000fe200078e023f */
[----:B-1----:R-:W-:-:S04]  /*c9d0*/  LEA R16, P0, R59, R10, 0x1 ;  /* 0x0000000a3b107211 */ /* 0x002fc800078008ff */
[----:B------:R-:W-:Y:S02]  /*c9e0*/  LEA.HI.X.SX32 R17, R59, R0, 0x1, P0 ;  /* 0x000000003b117211 */ /* 0x000fe400000f0eff */
[C---:B------:R-:W-:Y:S02]  /*c9f0*/  LEA R74, P0, R63.reuse, R10, 0x1 ;  /* 0x0000000a3f4a7211 */ /* 0x040fe400078008ff */
[----:B------:R-:W-:Y:S02]  /*ca00*/  LEA R59, R22, R55, 0x2 ;  /* 0x00000037163b7211 */ /* 0x000fe400078e10ff */
[----:B------:R-:W-:-:S03]  /*ca10*/  LEA.HI.X.SX32 R75, R63, R0, 0x1, P0 ;  /* 0x000000003f4b7211 */ /* 0x000fc600000f0eff */
[C---:B------:R-:W-:Y:S01]  /*ca20*/  IMAD R63, R22.reuse, 0x4, R59 ;  /* 0x00000004163f7824 */ /* 0x040fe200078e023b */
[----:B------:R0:W-:Y:S04]  /*ca30*/  STG.E.U16 [R50.64], R117 ;  /* 0x0000007532007986 */ /* 0x0001e8000c101504 */
[C---:B------:R-:W-:Y:S01]  /*ca40*/  LEA R54, R22.reuse, R63, 0x2 ;  /* 0x0000003f16367211 */ /* 0x040fe200078e10ff */
[----:B------:R1:W-:Y:S04]  /*ca50*/  STG.E.U16 [R46.64], R113 ;  /* 0x000000712e007986 */ /* 0x0003e8000c101504 */
[C---:B0-----:R-:W-:Y:S01]  /*ca60*/  IMAD R51, R22.reuse, 0x4, R54 ;  /* 0x0000000416337824 */ /* 0x041fe200078e0236 */
[----:B------:R0:W-:Y:S04]  /*ca70*/  STG.E.U16 [R42.64], R145 ;  /* 0x000000912a007986 */ /* 0x0001e8000c101504 */
[----:B-1----:R-:W-:-:S02]  /*ca80*/  LEA R47, R22, R51, 0x2 ;  /* 0x00000033162f7211 */ /* 0x002fc400078e10ff */
[----:B------:R-:W-:-:S03]  /*ca90*/  LEA R70, P0, R55, R10, 0x1 ;  /* 0x0000000a37467211 */ /* 0x000fc600078008ff */
[C---:B0-----:R-:W-:Y:S01]  /*caa0*/  IMAD R43, R22.reuse, 0x4, R47 ;  /* 0x00000004162b7824 */ /* 0x041fe200078e022f */
[----:B------:R-:W-:Y:S02]  /*cab0*/  LEA.HI.X.SX32 R71, R55, R0, 0x1, P0 ;  /* 0x0000000037477211 */ /* 0x000fe400000f0eff */
[C---:B------:R-:W-:Y:S02]  /*cac0*/  LEA R66, P0, R59.reuse, R10, 0x1 ;  /* 0x0000000a3b427211 */ /* 0x040fe400078008ff */
[C---:B------:R-:W-:Y:S01]  /*cad0*/  LEA R88, R22.reuse, R43, 0x2 ;  /* 0x0000002b16587211 */ /* 0x040fe200078e10ff */
[----:B------:R0:W-:Y:S01]  /*cae0*/  STG.E.U16 [R38.64], R109 ;  /* 0x0000006d26007986 */ /* 0x0001e2000c101504 */
[----:B------:R-:W-:Y:S02]  /*caf0*/  LEA.HI.X.SX32 R67, R59, R0, 0x1, P0 ;  /* 0x000000003b437211 */ /* 0x000fe400000f0eff */
[C---:B------:R-:W-:Y:S01]  /*cb00*/  LEA R62, P0, R63.reuse, R10, 0x1 ;  /* 0x0000000a3f3e7211 */ /* 0x040fe200078008ff */
[----:B------:R-:W1:Y:S01]  /*cb10*/  I2F R23, R23 ;  /* 0x0000001700177306 */ /* 0x000e620000201400 */
[----:B------:R2:W-:Y:S02]  /*cb20*/  STG.E.U16 [R34.64], R105 ;  /* 0x0000006922007986 */ /* 0x0005e4000c101504 */
[----:B------:R-:W-:Y:S01]  /*cb30*/  LEA.HI.X.SX32 R63, R63, R0, 0x1, P0 ;  /* 0x000000003f3f7211 */ /* 0x000fe200000f0eff */
[----:B0-----:R-:W-:Y:S01]  /*cb40*/  IMAD R39, R22, 0x4, R88 ;  /* 0x0000000416277824 */ /* 0x001fe200078e0258 */
[----:B------:R-:W-:-:S04]  /*cb50*/  LEA R58, P0, R54, R10, 0x1 ;  /* 0x0000000a363a7211 */ /* 0x000fc800078008ff */
[----:B--2---:R-:W-:Y:S01]  /*cb60*/  LEA R35, R22, R39, 0x2 ;  /* 0x0000002716237211 */ /* 0x004fe200078e10ff */
[----:B------:R0:W-:Y:S01]  /*cb70*/  STG.E.U16 [R30.64], R101 ;  /* 0x000000651e007986 */ /* 0x0001e2000c101504 */
[----:B------:R-:W-:Y:S02]  /*cb80*/  LEA.HI.X.SX32 R59, R54, R0, 0x1, P0 ;  /* 0x00000000363b7211 */ /* 0x000fe400000f0eff */
[C---:B------:R-:W-:Y:S01]  /*cb90*/  LEA R54, P0, R51.reuse, R10, 0x1 ;  /* 0x0000000a33367211 */ /* 0x040fe200078008ff */
[----:B------:R2:W-:Y:S01]  /*cba0*/  STG.E.U16 [R26.64], R97 ;  /* 0x000000611a007986 */ /* 0x0005e2000c101504 */
[----:B------:R-:W-:Y:S02]  /*cbb0*/  FSEL R84, RZ, -23, P1 ;  /* 0xc1b80000ff547808 */ /* 0x000fe40000800000 */
[----:B------:R-:W-:Y:S01]  /*cbc0*/  LEA.HI.X.SX32 R55, R51, R0, 0x1, P0 ;  /* 0x0000000033377211 */ /* 0x000fe200000f0eff */
[----:B0-----:R-:W-:Y:S01]  /*cbd0*/  IMAD R31, R22, 0x4, R35 ;  /* 0x00000004161f7824 */ /* 0x001fe200078e0223 */
[----:B------:R-:W-:-:S02]  /*cbe0*/  LEA R50, P0, R47, R10, 0x1 ;  /* 0x0000000a2f327211 */ /* 0x000fc400078008ff */
[----:B------:R-:W-:Y:S02]  /*cbf0*/  LEA R46, P1, R43, R10, 0x1 ;  /* 0x0000000a2b2e7211 */ /* 0x000fe400078208ff */
[C---:B--2---:R-:W-:Y:S01]  /*cc00*/  LEA R27, R22.reuse, R31, 0x2 ;  /* 0x0000001f161b7211 */ /* 0x044fe200078e10ff */
[----:B-1----:R-:W-:Y:S01]  /*cc10*/  FFMA.FTZ R84, R23, 1.1920928955078125e-07, R84 ;  /* 0x3400000017547823 */ /* 0x002fe20000010054 */
[-C--:B------:R-:W-:Y:S02]  /*cc20*/  LEA.HI.X.SX32 R51, R47, R0.reuse, 0x1, P0 ;  /* 0x000000002f337211 */ /* 0x080fe400000f0eff */
[----:B------:R-:W-:Y:S01]  /*cc30*/  LEA.HI.X.SX32 R47, R43, R0, 0x1, P1 ;  /* 0x000000002b2f7211 */ /* 0x000fe200008f0eff */
[----:B------:R-:W-:Y:S01]  /*cc40*/  IMAD R23, R22, 0x4, R27 ;  /* 0x0000000416177824 */ /* 0x000fe200078e021b */
[-C--:B------:R-:W-:Y:S02]  /*cc50*/  LEA R42, P0, R88, R10.reuse, 0x1 ;  /* 0x0000000a582a7211 */ /* 0x080fe400078008ff */
[----:B------:R-:W-:-:S02]  /*cc60*/  LEA R38, P1, R39, R10, 0x1 ;  /* 0x0000000a27267211 */ /* 0x000fc400078208ff */
[-C--:B------:R-:W-:Y:S02]  /*cc70*/  LEA.HI.X.SX32 R43, R88, R0.reuse, 0x1, P0 ;  /* 0x00000000582b7211 */ /* 0x080fe400000f0eff */
[----:B------:R-:W-:Y:S02]  /*cc80*/  LEA.HI.X.SX32 R39, R39, R0, 0x1, P1 ;  /* 0x0000000027277211 */ /* 0x000fe400008f0eff */
[----:B------:R-:W-:Y:S02]  /*cc90*/  LEA R88, R22, R23, 0x2 ;  /* 0x0000001716587211 */ /* 0x000fe400078e10ff */
[-C--:B------:R-:W-:Y:S02]  /*cca0*/  LEA R34, P0, R35, R10.reuse, 0x1 ;  /* 0x0000000a23227211 */ /* 0x080fe400078008ff */
[----:B------:R-:W-:Y:S01]  /*ccb0*/  LEA R30, P1, R31, R10, 0x1 ;  /* 0x0000000a1f1e7211 */ /* 0x000fe200078208ff */
[----:B------:R0:W-:Y:S01]  /*ccc0*/  STG.E.U16 [R14.64], R93 ;  /* 0x0000005d0e007986 */ /* 0x0001e2000c101504 */
[----:B------:R-:W-:-:S02]  /*ccd0*/  LEA.HI.X.SX32 R35, R35, R0, 0x1, P0 ;  /* 0x0000000023237211 */ /* 0x000fc400000f0eff */
[----:B------:R-:W-:Y:S02]  /*cce0*/  LEA.HI.X.SX32 R31, R31, R0, 0x1, P1 ;  /* 0x000000001f1f7211 */ /* 0x000fe400008f0eff */
[-C--:B------:R-:W-:Y:S01]  /*ccf0*/  LEA R26, P1, R27, R10.reuse, 0x1 ;  /* 0x0000000a1b1a7211 */ /* 0x080fe200078208ff */
[----:B0-----:R-:W-:Y:S01]  /*cd00*/  IMAD R15, R22, 0x4, R88 ;  /* 0x00000004160f7824 */ /* 0x001fe200078e0258 */
[----:B------:R-:W-:Y:S02]  /*cd10*/  LEA R22, P0, R23, R10, 0x1 ;  /* 0x0000000a17167211 */ /* 0x000fe400078008ff */
[-C--:B------:R-:W-:Y:S02]  /*cd20*/  LEA.HI.X.SX32 R27, R27, R0.reuse, 0x1, P1 ;  /* 0x000000001b1b7211 */ /* 0x080fe400008f0eff */
[----:B------:R-:W-:Y:S02]  /*cd30*/  LEA.HI.X.SX32 R23, R23, R0, 0x1, P0 ;  /* 0x0000000017177211 */ /* 0x000fe400000f0eff */
[----:B------:R-:W-:-:S02]  /*cd40*/  ISETP.GE.U32.AND P1, PT, R13, 0x7f800000, PT ;  /* 0x7f8000000d00780c */ /* 0x000fc40003f26070 */
[C---:B------:R-:W-:Y:S02]  /*cd50*/  LEA R14, P0, R15.reuse, R10, 0x1 ;  /* 0x0000000a0f0e7211 */ /* 0x040fe400078008ff */
[----:B------:R-:W-:Y:S02]  /*cd60*/  LOP3.LUT R140, R240, 0x18, RZ, 0xc0, !PT ;  /* 0x00000018f08c7812 */ /* 0x000fe400078ec0ff */
[----:B------:R-:W-:Y:S02]  /*cd70*/  LEA.HI.X.SX32 R15, R15, R0, 0x1, P0 ;  /* 0x000000000f0f7211 */ /* 0x000fe400000f0eff */
[----:B------:R-:W-:Y:S02]  /*cd80*/  LEA R240, P0, R88, R10, 0x1 ;  /* 0x0000000a58f07211 */ /* 0x000fe400078008ff */
[----:B------:R-:W-:Y:S02]  /*cd90*/  LEA.HI R10, R140, R241, RZ, 0x1f ;  /* 0x000000f18c0a7211 */ /* 0x000fe400078ff8ff */
[----:B------:R-:W-:-:S02]  /*cda0*/  LEA.HI.X.SX32 R241, R88, R0, 0x1, P0 ;  /* 0x0000000058f17211 */ /* 0x000fc400000f0eff */
[----:B------:R-:W-:Y:S02]  /*cdb0*/  IADD3 R88, R11, -0x3f3504f3, RZ ;  /* 0xc0cafb0d0b587810 */ /* 0x000fe40007ffe0ff */
[----:B------:R-:W-:Y:S02]  /*cdc0*/  @P1 MOV R0, 0x7f800000 ;  /* 0x7f80000000001802 */ /* 0x000fe40000000f00 */
[----:B------:R-:W-:Y:S01]  /*cdd0*/  LOP3.LUT R88, R88, 0xff800000, RZ, 0xc0, !PT ;  /* 0xff80000058587812 */ /* 0x000fe200078ec0ff */
[----:B------:R-:W-:Y:S02]  /*cde0*/  FADD R250, R84, R250 ;  /* 0x000000fa54fa7221 */ /* 0x000fe40000000000 */
[----:B------:R-:W-:Y:S02]  /*cdf0*/  @P1 FFMA.FTZ R250, R13, R0, +INF ;  /* 0x7f8000000dfa1423 */ /* 0x000fe40000010000 */
[----:B------:R-:W-:-:S04]  /*ce00*/  IMAD.IADD R0, R11, 0x1, -R88 ;  /* 0x000000010b007824 */ /* 0x000fc800078e0a58 */
[----:B------:R-:W-:-:S04]  /*ce10*/  FADD R0, R0, -1 ;  /* 0xbf80000000007421 */ /* 0x000fc80000000000 */
[----:B------:R-:W-:-:S04]  /*ce20*/  FFMA.FTZ R96, R0, R251, -0.16845393180847167969 ;  /* 0xbe2c7f3000607423 */ /* 0x000fc800000100fb */
[----:B------:R-:W-:-:S04]  /*ce30*/  FFMA.FTZ R96, R0, R96, 0.1716887056827545166 ;  /* 0x3e2fcf2a00607423 */ /* 0x000fc80000010060 */
[----:B------:R-:W-:-:S04]  /*ce40*/  FFMA.FTZ R96, R0, R96, -0.17900948226451873779 ;  /* 0xbe374e4300607423 */ /* 0x000fc80000010060 */
[----:B------:R-:W-:-:S04]  /*ce50*/  FFMA.FTZ R96, R0, R96, 0.20512372255325317383 ;  /* 0x3e520bf400607423 */ /* 0x000fc80000010060 */
[----:B------:R-:W-:-:S04]  /*ce60*/  FFMA.FTZ R96, R0, R96, -0.24046532809734344482 ;  /* 0xbe763c8b00607423 */ /* 0x000fc80000010060 */
[----:B------:R-:W-:-:S04]  /*ce70*/  FFMA.FTZ R96, R0, R96, 0.28857114911079406738 ;  /* 0x3e93bf9900607423 */ /* 0x000fc80000010060 */
[----:B------:R-:W-:-:S04]  /*ce80*/  FFMA.FTZ R96, R0, R96, -0.36067417263984680176 ;  /* 0xbeb8aa4900607423 */ /* 0x000fc80000010060 */
[----:B------:R-:W-:Y:S01]  /*ce90*/  FFMA.FTZ R96, R0, R96, 0.48089820146560668945 ;  /* 0x3ef6384a00607423 */ /* 0x000fe20000010060 */
[----:B------:R-:W-:-:S03]  /*cea0*/  LOP3.LUT P3, RZ, R9, 0x20, RZ, 0xc0, !PT ;  /* 0x0000002009ff7812 */ /* 0x000fc6000786c0ff */
[----:B------:R-:W-:Y:S01]  /*ceb0*/  FFMA.FTZ R96, R0, R96, -0.72134751081466674805 ;  /* 0xbf38aa3b00607423 */ /* 0x000fe20000010060 */
[----:B------:R-:W-:-:S03]  /*cec0*/  LOP3.LUT P2, RZ, R9, 0x8, RZ, 0xc0, !PT ;  /* 0x0000000809ff7812 */ /* 0x000fc6000784c0ff */
[----:B------:R-:W-:Y:S01]  /*ced0*/  FMUL R100, R0, R96 ;  /* 0x0000006000647220 */ /* 0x000fe20000400000 */
[----:B------:R-:W-:Y:S02]  /*cee0*/  FSEL R96, RZ, -23, P3 ;  /* 0xc1b80000ff607808 */ /* 0x000fe40001800000 */
[C---:B------:R-:W-:Y:S02]  /*cef0*/  LOP3.LUT P3, RZ, R9.reuse, 0x4, RZ, 0xc0, !PT ;  /* 0x0000000409ff7812 */ /* 0x040fe4000786c0ff */
[----:B------:R-:W-:Y:S02]  /*cf00*/  LOP3.LUT P4, RZ, R9, 0x10, RZ, 0xc0, !PT ;  /* 0x0000001009ff7812 */ /* 0x000fe4000788c0ff */
[----:B------:R-:W2:Y:S01]  /*cf10*/  LDL.LU R9, [R1+0x178] ;  /* 0x0001780001097983 */ /* 0x000ea20000300800 */
[----:B------:R-:W-:Y:S02]  /*cf20*/  FSETP.NEU.AND P0, PT, R245, RZ, PT ;  /* 0x000000fff500720b */ /* 0x000fe40003f0d000 */
[----:B------:R-:W-:-:S04]  /*cf30*/  IADD3 R245, R12, -0x3f3504f3, RZ ;  /* 0xc0cafb0d0cf57810 */ /* 0x000fc80007ffe0ff */
[----:B------:R-:W-:-:S04]  /*cf40*/  LOP3.LUT R245, R245, 0xff800000, RZ, 0xc0, !PT ;  /* 0xff800000f5f57812 */ /* 0x000fc800078ec0ff */
[----:B------:R-:W-:-:S05]  /*cf50*/  IADD3 R84, R12, -R245, RZ ;  /* 0x800000f50c547210 */ /* 0x000fca0007ffe0ff */
        /* <DEDUP_REMOVED lines=8> */
[----:B------:R-:W-:-:S04]  /*cfe0*/  FFMA.FTZ R92, R84, R92, 0.48089820146560668945 ;  /* 0x3ef6384a545c7423 */ /* 0x000fc8000001005c */
[----:B------:R-:W-:-:S04]  /*cff0*/  FFMA.FTZ R92, R84, R92, -0.72134751081466674805 ;  /* 0xbf38aa3b545c7423 */ /* 0x000fc8000001005c */
[C---:B------:R-:W-:Y:S01]  /*d000*/  FMUL R92, R84.reuse, R92 ;  /* 0x0000005c545c7220 */ /* 0x040fe20000400000 */
[----:B------:R-:W0:Y:S03]  /*d010*/  I2F R88, R88 ;  /* 0x0000005800587306 */ /* 0x000e260000201400 */
[----:B------:R-:W-:-:S05]  /*d020*/  FMUL R92, R84, R92 ;  /* 0x0000005c545c7220 */ /* 0x000fca0000400000 */
[----:B------:R-:W1:Y:S01]  /*d030*/  I2F R245, R245 ;  /* 0x000000f500f57306 */ /* 0x000e620000201400 */
[----:B------:R-:W-:Y:S01]  /*d040*/  FFMA.FTZ R92, R84, 1.4426950216293334961, R92 ;  /* 0x3fb8aa3b545c7823 */ /* 0x000fe2000001005c */
[----:B------:R-:W-:Y:S02]  /*d050*/  FSEL R84, RZ, -23, P2 ;  /* 0xc1b80000ff547808 */ /* 0x000fe40001000000 */
[----:B------:R-:W-:Y:S02]  /*d060*/  ISETP.GE.U32.AND P2, PT, R12, 0x7f800000, PT ;  /* 0x7f8000000c00780c */ /* 0x000fe40003f46070 */
[----:B------:R-:W-:Y:S01]  /*d070*/  ISETP.GE.U32.AND P1, PT, R11, 0x7f800000, PT ;  /* 0x7f8000000b00780c */ /* 0x000fe20003f26070 */
[----:B------:R-:W-:Y:S02]  /*d080*/  FMUL R100, R0, R100 ;  /* 0x0000006400647220 */ /* 0x000fe40000400000 */
[----:B0-----:R-:W-:Y:S02]  /*d090*/  FFMA.FTZ R88, R88, 1.1920928955078125e-07, R96 ;  /* 0x3400000058587823 */ /* 0x001fe40000010060 */
[----:B------:R-:W-:-:S02]  /*d0a0*/  FFMA.FTZ R0, R0, 1.4426950216293334961, R100 ;  /* 0x3fb8aa3b00007823 */ /* 0x000fc40000010064 */
[----:B-1----:R-:W-:-:S04]  /*d0b0*/  FFMA.FTZ R84, R245, 1.1920928955078125e-07, R84 ;  /* 0x34000000f5547823 */ /* 0x002fc80000010054 */
[----:B------:R-:W-:Y:S01]  /*d0c0*/  @P2 MOV R245, 0x7f800000 ;  /* 0x7f80000000f52802 */ /* 0x000fe20000000f00 */
[----:B------:R-:W-:Y:S02]  /*d0d0*/  FADD R0, R88, R0 ;  /* 0x0000000058007221 */ /* 0x000fe40000000000 */
[----:B------:R-:W-:Y:S02]  /*d0e0*/  @P1 IMAD.MOV.U32 R88, RZ, RZ, 0x7f800000 ;  /* 0x7f800000ff581424 */ /* 0x000fe400078e00ff */
[----:B------:R-:W-:Y:S02]  /*d0f0*/  FADD R84, R84, R92 ;  /* 0x0000005c54547221 */ /* 0x000fe40000000000 */
[----:B------:R-:W-:Y:S01]  /*d100*/  @P2 FFMA.FTZ R84, R12, R245, +INF ;  /* 0x7f8000000c542423 */ /* 0x000fe200000100f5 */
[----:B------:R-:W-:Y:S01]  /*d110*/  IADD3 R245, R246, -0x3f3504f3, RZ ;  /* 0xc0cafb0df6f57810 */ /* 0x000fe20007ffe0ff */
[C---:B------:R-:W-:Y:S01]  /*d120*/  @P1 FFMA.FTZ R0, R11.reuse, R88, +INF ;  /* 0x7f8000000b001423 */ /* 0x040fe20000010058 */
[----:B------:R-:W-:-:S02]  /*d130*/  FSETP.NEU.AND P2, PT, R11, RZ, PT ;  /* 0x000000ff0b00720b */ /* 0x000fc40003f4d000 */
[----:B------:R-:W-:Y:S02]  /*d140*/  IADD3 R11, R242, -0x3f3504f3, RZ ;  /* 0xc0cafb0df20b7810 */ /* 0x000fe40007ffe0ff */
[----:B------:R-:W-:Y:S02]  /*d150*/  LOP3.LUT R245, R245, 0xff800000, RZ, 0xc0, !PT ;  /* 0xff800000f5f57812 */ /* 0x000fe400078ec0ff */
[----:B------:R-:W-:-:S03]  /*d160*/  LOP3.LUT R11, R11, 0xff800000, RZ, 0xc0, !PT ;  /* 0xff8000000b0b7812 */ /* 0x000fc600078ec0ff */
[----:B------:R-:W-:Y:S01]  /*d170*/  IMAD.IADD R88, R246, 0x1, -R245 ;  /* 0x00000001f6587824 */ /* 0x000fe200078e0af5 */
[----:B------:R-:W-:-:S03]  /*d180*/  IADD3 R92, R242, -R11, RZ ;  /* 0x8000000bf25c7210 */ /* 0x000fc60007ffe0ff */
[----:B------:R-:W-:Y:S02]  /*d190*/  FADD R88, R88, -1 ;  /* 0xbf80000058587421 */ /* 0x000fe40000000000 */
[----:B------:R-:W-:Y:S02]  /*d1a0*/  FADD R92, R92, -1 ;  /* 0xbf8000005c5c7421 */ /* 0x000fe40000000000 */
[-C--:B------:R-:W-:Y:S02]  /*d1b0*/  FFMA.FTZ R96, R88, R251.reuse, -0.16845393180847167969 ;  /* 0xbe2c7f3058607423 */ /* 0x080fe400000100fb */
[----:B------:R-:W-:Y:S02]  /*d1c0*/  FFMA.FTZ R100, R92, R251, -0.16845393180847167969 ;  /* 0xbe2c7f305c647423 */ /* 0x000fe400000100fb */
[----:B------:R-:W-:-:S04]  /*d1d0*/  FFMA.FTZ R251, R88, R96, 0.1716887056827545166 ;  /* 0x3e2fcf2a58fb7423 */ /* 0x000fc80000010060 */
[----:B------:R-:W-:-:S04]  /*d1e0*/  FFMA.FTZ R251, R88, R251, -0.17900948226451873779 ;  /* 0xbe374e4358fb7423 */ /* 0x000fc800000100fb */
[----:B------:R-:W-:-:S04]  /*d1f0*/  FFMA.FTZ R251, R88, R251, 0.20512372255325317383 ;  /* 0x3e520bf458fb7423 */ /* 0x000fc800000100fb */
[----:B------:R-:W-:Y:S02]  /*d200*/  FFMA.FTZ R251, R88, R251, -0.24046532809734344482 ;  /* 0xbe763c8b58fb7423 */ /* 0x000fe400000100fb */
[----:B------:R-:W-:Y:S02]  /*d210*/  FFMA.FTZ R100, R92, R100, 0.1716887056827545166 ;  /* 0x3e2fcf2a5c647423 */ /* 0x000fe40000010064 */
[----:B------:R-:W-:Y:S02]  /*d220*/  FFMA.FTZ R251, R88, R251, 0.28857114911079406738 ;  /* 0x3e93bf9958fb7423 */ /* 0x000fe400000100fb */
[----:B------:R-:W-:Y:S02]  /*d230*/  FFMA.FTZ R100, R92, R100, -0.17900948226451873779 ;  /* 0xbe374e435c647423 */ /* 0x000fe40000010064 */
[----:B------:R-:W-:Y:S02]  /*d240*/  FFMA.FTZ R251, R88, R251, -0.36067417263984680176 ;  /* 0xbeb8aa4958fb7423 */ /* 0x000fe400000100fb */
[----:B------:R-:W-:-:S02]  /*d250*/  FFMA.FTZ R100, R92, R100, 0.20512372255325317383 ;  /* 0x3e520bf45c647423 */ /* 0x000fc40000010064 */
[----:B------:R-:W-:Y:S02]  /*d260*/  FFMA.FTZ R251, R88, R251, 0.48089820146560668945 ;  /* 0x3ef6384a58fb7423 */ /* 0x000fe400000100fb */
[----:B------:R-:W-:Y:S02]  /*d270*/  FFMA.FTZ R100, R92, R100, -0.24046532809734344482 ;  /* 0xbe763c8b5c647423 */ /* 0x000fe40000010064 */
[----:B------:R-:W-:Y:S02]  /*d280*/  FFMA.FTZ R251, R88, R251, -0.72134751081466674805 ;  /* 0xbf38aa3b58fb7423 */ /* 0x000fe400000100fb */
[----:B------:R-:W-:Y:S01]  /*d290*/  FFMA.FTZ R100, R92, R100, 0.28857114911079406738 ;  /* 0x3e93bf995c647423 */ /* 0x000fe20000010064 */
[----:B------:R-:W0:Y:S01]  /*d2a0*/  I2F R245, R245 ;  /* 0x000000f500f57306 */ /* 0x000e220000201400 */
[----:B------:R-:W-:Y:S01]  /*d2b0*/  FMUL R251, R88, R251 ;  /* 0x000000fb58fb7220 */ /* 0x000fe20000400000 */
[----:B------:R-:W-:Y:S01]  /*d2c0*/  FSEL R96, RZ, -23, P3 ;  /* 0xc1b80000ff607808 */ /* 0x000fe20001800000 */
[----:B------:R-:W-:Y:S01]  /*d2d0*/  FFMA.FTZ R100, R92, R100, -0.36067417263984680176 ;  /* 0xbeb8aa495c647423 */ /* 0x000fe20000010064 */
[----:B------:R-:W-:Y:S01]  /*d2e0*/  ISETP.GE.U32.AND P3, PT, R246, 0x7f800000, PT ;  /* 0x7f800000f600780c */ /* 0x000fe20003f66070 */
[----:B------:R-:W-:-:S02]  /*d2f0*/  FMUL R251, R88, R251 ;  /* 0x000000fb58fb7220 */ /* 0x000fc40000400000 */
[----:B------:R-:W-:Y:S01]  /*d300*/  FFMA.FTZ R100, R92, R100, 0.48089820146560668945 ;  /* 0x3ef6384a5c647423 */ /* 0x000fe20000010064 */
[----:B------:R-:W1:Y:S01]  /*d310*/  I2F R11, R11 ;  /* 0x0000000b000b7306 */ /* 0x000e620000201400 */
[----:B------:R-:W-:Y:S01]  /*d320*/  FFMA.FTZ R251, R88, 1.4426950216293334961, R251 ;  /* 0x3fb8aa3b58fb7823 */ /* 0x000fe200000100fb */
[----:B------:R-:W-:Y:S01]  /*d330*/  FSEL R88, RZ, -23, P4 ;  /* 0xc1b80000ff587808 */ /* 0x000fe20002000000 */
[----:B------:R-:W-:Y:S01]  /*d340*/  FFMA.FTZ R100, R92, R100, -0.72134751081466674805 ;  /* 0xbf38aa3b5c647423 */ /* 0x000fe20000010064 */
[----:B------:R-:W-:-:S03]  /*d350*/  ISETP.GE.U32.AND P4, PT, R242, 0x7f800000, PT ;  /* 0x7f800000f200780c */ /* 0x000fc60003f86070 */
[C---:B------:R-:W-:Y:S02]  /*d360*/  FMUL R100, R92.reuse, R100 ;  /* 0x000000645c647220 */ /* 0x040fe40000400000 */
[----:B0-----:R-:W-:Y:S02]  /*d370*/  FFMA.FTZ R96, R245, 1.1920928955078125e-07, R96 ;  /* 0x34000000f5607823 */ /* 0x001fe40000010060 */
[----:B------:R-:W-:Y:S02]  /*d380*/  @P3 IMAD.MOV.U32 R245, RZ, RZ, 0x7f800000 ;  /* 0x7f800000fff53424 */ /* 0x000fe400078e00ff */
[----:B------:R-:W-:Y:S02]  /*d390*/  FMUL R100, R92, R100 ;  /* 0x000000645c647220 */ /* 0x000fe40000400000 */
[----:B------:R-:W-:Y:S02]  /*d3a0*/  FADD R96, R96, R251 ;  /* 0x000000fb60607221 */ /* 0x000fe40000000000 */
[----:B------:R-:W-:Y:S01]  /*d3b0*/  @P3 FFMA.FTZ R96, R246, R245, +INF ;  /* 0x7f800000f6603423 */ /* 0x000fe200000100f5 */
[----:B------:R-:W-:Y:S01]  /*d3c0*/  @P4 MOV R245, 0x7f800000 ;  /* 0x7f80000000f54802 */ /* 0x000fe20000000f00 */
[----:B------:R-:W-:Y:S01]  /*d3d0*/  FFMA.FTZ R100, R92, 1.4426950216293334961, R100 ;  /* 0x3fb8aa3b5c647823 */ /* 0x000fe20000010064 */
[----:B------:R-:W-:Y:S01]  /*d3e0*/  PRMT R117, R141, 0x7632, R117 ;  /* 0x000076328d757816 */ /* 0x000fe20000000075 */
[----:B-1----:R-:W-:Y:S01]  /*d3f0*/  FFMA.FTZ R11, R11, 1.1920928955078125e-07, R88 ;  /* 0x340000000b0b7823 */ /* 0x002fe20000010058 */
[----:B------:R-:W-:Y:S01]  /*d400*/  PRMT R116, R137, 0x7632, R116 ;  /* 0x0000763289747816 */ /* 0x000fe20000000074 */
[----:B------:R-:W-:Y:S01]  /*d410*/  STG.E.U16 [R238.64], R89 ;  /* 0x00000059ee007986 */ /* 0x000fe2000c101504 */
[----:B------:R-:W-:Y:S01]  /*d420*/  PRMT R133, R133, 0x7632, R133 ;  /* 0x0000763285857816 */ /* 0x000fe20000000085 */
[----:B------:R-:W-:Y:S01]  /*d430*/  FADD R11, R11, R100 ;  /* 0x000000640b0b7221 */ /* 0x000fe20000000000 */
[----:B------:R-:W-:Y:S01]  /*d440*/  PRMT R129, R129, 0x7632, R129 ;  /* 0x0000763281817816 */ /* 0x000fe20000000081 */
[----:B------:R-:W-:Y:S01]  /*d450*/  @P4 FFMA.FTZ R11, R242, R245, +INF ;  /* 0x7f800000f20b4423 */ /* 0x000fe200000100f5 */
[----:B------:R-:W-:Y:S01]  /*d460*/  PRMT R113, R125, 0x7632, R113 ;  /* 0x000076327d717816 */ /* 0x000fe20000000071 */
[----:B------:R0:W-:Y:S01]  /*d470*/  STG.E.U16 [R236.64], R85 ;  /* 0x00000055ec007986 */ /* 0x0001e2000c101504 */
[----:B------:R-:W-:-:S02]  /*d480*/  FSEL R245, R0, -INF , P2 ;  /* 0xff80000000f57808 */ /* 0x000fc40001000000 */
[----:B------:R-:W-:Y:S01]  /*d490*/  PRMT R112, R121, 0x7632, R112 ;  /* 0x0000763279707816 */ /* 0x000fe20000000070 */
[----:B------:R-:W-:Y:S01]  /*d4a0*/  STG.E.U16 [R234.64], R117 ;  /* 0x00000075ea007986 */ /* 0x000fe2000c101504 */
[----:B------:R-:W-:Y:S02]  /*d4b0*/  PRMT R109, R145, 0x7632, R109 ;  /* 0x00007632916d7816 */ /* 0x000fe4000000006d */
[----:B------:R-:W-:Y:S01]  /*d4c0*/  FSETP.NEU.AND P3, PT, R12, RZ, PT ;  /* 0x000000ff0c00720b */ /* 0x000fe20003f6d000 */
[----:B------:R-:W-:Y:S01]  /*d4d0*/  STG.E.U16 [R232.64], R116 ;  /* 0x00000074e8007986 */ /* 0x000fe2000c101504 */
[----:B------:R-:W-:Y:S02]  /*d4e0*/  PRMT R0, R117, 0x7632, R0 ;  /* 0x0000763275007816 */ /* 0x000fe40000000000 */
[----:B------:R-:W-:Y:S01]  /*d4f0*/  PRMT R12, R113, 0x7632, R12 ;  /* 0x00007632710c7816 */ /* 0x000fe2000000000c */
[----:B------:R-:W-:Y:S01]  /*d500*/  STG.E.U16 [R230.64], R133 ;  /* 0x00000085e6007986 */ /* 0x000fe2000c101504 */
[----:B------:R-:W-:-:S03]  /*d510*/  PRMT R108, R109, 0x7632, R108 ;  /* 0x000076326d6c7816 */ /* 0x000fc6000000006c */
        /* <DEDUP_REMOVED lines=11> */
[----:B0-----:R-:W-:-:S03]  /*d5d0*/  PRMT R85, R85, 0x7632, R85 ;  /* 0x0000763255557816 */ /* 0x001fc60000000055 */
[----:B------:R-:W-:Y:S04]  /*d5e0*/  STG.E.U16 [R216.64], R108 ;  /* 0x0000006cd8007986 */ /* 0x000fe8000c101504 */
[----:B------:R-:W-:Y:S04]  /*d5f0*/  STG.E.U16 [R214.64], R105 ;  /* 0x00000069d6007986 */ /* 0x000fe8000c101504 */
[----:B------:R-:W-:Y:S04]  /*d600*/  STG.E.U16 [R212.64], R101 ;  /* 0x00000065d4007986 */ /* 0x000fe8000c101504 */
[----:B------:R-:W-:Y:S04]  /*d610*/  STG.E.U16 [R210.64], R97 ;  /* 0x00000061d2007986 */ /* 0x000fe8000c101504 */
[----:B------:R-:W-:Y:S04]  /*d620*/  STG.E.U16 [R204.64], R93 ;  /* 0x0000005dcc007986 */ /* 0x000fe8000c101504 */
[----:B------:R-:W-:Y:S04]  /*d630*/  STG.E.U16 [R208.64], R104 ;  /* 0x00000068d0007986 */ /* 0x000fe8000c101504 */
[----:B------:R0:W-:Y:S04]  /*d640*/  STG.E.U16 [R206.64], R85 ;  /* 0x00000055ce007986 */ /* 0x0001e8000c101504 */
[----:B------:R-:W-:Y:S04]  /*d650*/  STG.E.U16 [R202.64], R142 ;  /* 0x0000008eca007986 */ /* 0x000fe8000c101504 */
[----:B------:R1:W-:Y:S04]  /*d660*/  STG.E.U16 [R200.64], R138 ;  /* 0x0000008ac8007986 */ /* 0x0003e8000c101504 */
[----:B------:R3:W-:Y:S04]  /*d670*/  STG.E.U16 [R198.64], R134 ;  /* 0x00000086c6007986 */ /* 0x0007e8000c101504 */
[----:B------:R4:W-:Y:S04]  /*d680*/  STG.E.U16 [R196.64], R130 ;  /* 0x00000082c4007986 */ /* 0x0009e8000c101504 */
[----:B------:R5:W-:Y:S04]  /*d690*/  STG.E.U16 [R194.64], R126 ;  /* 0x0000007ec2007986 */ /* 0x000be8000c101504 */
[----:B------:R1:W-:Y:S04]  /*d6a0*/  STG.E.U16 [R192.64], R122 ;  /* 0x0000007ac0007986 */ /* 0x0003e8000c101504 */
[----:B------:R2:W-:Y:S04]  /*d6b0*/  STG.E.U16 [R190.64], R118 ;  /* 0x00000076be007986 */ /* 0x0005e8000c101504 */
[----:B------:R2:W-:Y:S01]  /*d6c0*/  STG.E.U16 [R188.64], R114 ;  /* 0x00000072bc007986 */ /* 0x0005e2000c101504 */
[----:B0-----:R-:W-:-:S03]  /*d6d0*/  PRMT R85, R142, 0x7632, R85 ;  /* 0x000076328e557816 */ /* 0x001fc60000000055 */
[----:B------:R0:W-:Y:S01]  /*d6e0*/  STG.E.U16 [R186.64], R146 ;  /* 0x00000092ba007986 */ /* 0x0001e2000c101504 */
[----:B-1----:R-:W-:-:S03]  /*d6f0*/  PRMT R138, R138, 0x7632, R138 ;  /* 0x000076328a8a7816 */ /* 0x002fc6000000008a */
[----:B------:R1:W-:Y:S01]  /*d700*/  STG.E.U16 [R184.64], R110 ;  /* 0x0000006eb8007986 */ /* 0x0003e2000c101504 */
[----:B---3--:R-:W-:-:S03]  /*d710*/  PRMT R134, R134, 0x7632, R134 ;  /* 0x0000763286867816 */ /* 0x008fc60000000086 */
[----:B------:R3:W-:Y:S01]  /*d720*/  STG.E.U16 [R182.64], R106 ;  /* 0x0000006ab6007986 */ /* 0x0007e2000c101504 */
[----:B----4-:R-:W-:-:S03]  /*d730*/  PRMT R130, R130, 0x7632, R130 ;  /* 0x0000763282827816 */ /* 0x010fc60000000082 */
[----:B------:R4:W-:Y:S01]  /*d740*/  STG.E.U16 [R180.64], R102 ;  /* 0x00000066b4007986 */ /* 0x0009e2000c101504 */
[----:B-----5:R-:W-:-:S03]  /*d750*/  PRMT R126, R126, 0x7632, R126 ;  /* 0x000076327e7e7816 */ /* 0x020fc6000000007e */
[----:B------:R5:W-:Y:S01]  /*d760*/  STG.E.U16 [R178.64], R98 ;  /* 0x00000062b2007986 */ /* 0x000be2000c101504 */
[----:B------:R-:W-:-:S03]  /*d770*/  PRMT R122, R122, 0x7632, R122 ;  /* 0x000076327a7a7816 */ /* 0x000fc6000000007a */
[----:B------:R1:W-:Y:S01]  /*d780*/  STG.E.U16 [R176.64], R94 ;  /* 0x0000005eb0007986 */ /* 0x0003e2000c101504 */
[----:B--2---:R-:W-:-:S03]  /*d790*/  PRMT R118, R118, 0x7632, R118 ;  /* 0x0000763276767816 */ /* 0x004fc60000000076 */
[----:B------:R2:W-:Y:S01]  /*d7a0*/  STG.E.U16 [R174.64], R90 ;  /* 0x0000005aae007986 */ /* 0x0005e2000c101504 */
[----:B------:R-:W-:-:S03]  /*d7b0*/  PRMT R114, R114, 0x7632, R114 ;  /* 0x0000763272727816 */ /* 0x000fc60000000072 */
[----:B------:R2:W-:Y:S01]  /*d7c0*/  STG.E.U16 [R172.64], R86 ;  /* 0x00000056ac007986 */ /* 0x0005e2000c101504 */
[----:B0-----:R-:W-:-:S03]  /*d7d0*/  PRMT R146, R146, 0x7632, R146 ;  /* 0x0000763292927816 */ /* 0x001fc60000000092 */
[----:B------:R-:W-:Y:S01]  /*d7e0*/  STG.E.U16 [R170.64], R85 ;  /* 0x00000055aa007986 */ /* 0x000fe2000c101504 */
[----:B-1----:R-:W-:-:S03]  /*d7f0*/  PRMT R110, R110, 0x7632, R110 ;  /* 0x000076326e6e7816 */ /* 0x002fc6000000006e */
[----:B------:R-:W-:Y:S01]  /*d800*/  STG.E.U16 [R168.64], R138 ;  /* 0x0000008aa8007986 */ /* 0x000fe2000c101504 */
[----:B---3--:R-:W-:-:S03]  /*d810*/  PRMT R106, R106, 0x7632, R106 ;  /* 0x000076326a6a7816 */ /* 0x008fc6000000006a */
[----:B------:R-:W-:Y:S01]  /*d820*/  STG.E.U16 [R166.64], R134 ;  /* 0x00000086a6007986 */ /* 0x000fe2000c101504 */
[----:B----4-:R-:W-:-:S03]  /*d830*/  PRMT R102, R102, 0x7632, R102 ;  /* 0x0000763266667816 */ /* 0x010fc60000000066 */
[----:B------:R-:W-:Y:S01]  /*d840*/  STG.E.U16 [R164.64], R130 ;  /* 0x00000082a4007986 */ /* 0x000fe2000c101504 */
[----:B-----5:R-:W-:-:S03]  /*d850*/  PRMT R98, R98, 0x7632, R98 ;  /* 0x0000763262627816 */ /* 0x020fc60000000062 */
[----:B------:R-:W-:Y:S01]  /*d860*/  STG.E.U16 [R162.64], R126 ;  /* 0x0000007ea2007986 */ /* 0x000fe2000c101504 */
[----:B------:R-:W-:-:S03]  /*d870*/  PRMT R94, R94, 0x7632, R94 ;  /* 0x000076325e5e7816 */ /* 0x000fc6000000005e */
[----:B------:R-:W-:Y:S01]  /*d880*/  STG.E.U16 [R160.64], R122 ;  /* 0x0000007aa0007986 */ /* 0x000fe2000c101504 */
[----:B--2---:R-:W-:-:S03]  /*d890*/  PRMT R90, R90, 0x7632, R90 ;  /* 0x000076325a5a7816 */ /* 0x004fc6000000005a */
[----:B------:R-:W-:Y:S01]  /*d8a0*/  STG.E.U16 [R158.64], R118 ;  /* 0x000000769e007986 */ /* 0x000fe2000c101504 */
[----:B------:R-:W-:-:S03]  /*d8b0*/  PRMT R86, R86, 0x7632, R86 ;  /* 0x0000763256567816 */ /* 0x000fc60000000056 */
[----:B------:R-:W-:Y:S04]  /*d8c0*/  STG.E.U16 [R156.64], R114 ;  /* 0x000000729c007986 */ /* 0x000fe8000c101504 */
        /* <DEDUP_REMOVED lines=16> */
[----:B------:R-:W-:-:S03]  /*d9d0*/  PRMT R0, R143, 0x7632, R0 ;  /* 0x000076328f007816 */ /* 0x000fc60000000000 */
[----:B------:R2:W-:Y:S01]  /*d9e0*/  STG.E.U16 [R40.64], R147 ;  /* 0x0000009328007986 */ /* 0x0005e2000c101504 */
[----:B------:R-:W-:-:S03]  /*d9f0*/  PRMT R12, R139, 0x7632, R12 ;  /* 0x000076328b0c7816 */ /* 0x000fc6000000000c */
[----:B------:R3:W-:Y:S01]  /*da00*/  STG.E.U16 [R36.64], R111 ;  /* 0x0000006f24007986 */ /* 0x0007e2000c101504 */
[----:B0-----:R-:W-:-:S03]  /*da10*/  PRMT R69, R135, 0x7632, R69 ;  /* 0x0000763287457816 */ /* 0x001fc60000000045 */
[----:B------:R0:W-:Y:S01]  /*da20*/  STG.E.U16 [R32.64], R107 ;  /* 0x0000006b20007986 */ /* 0x0001e2000c101504 */
[----:B-1----:R-:W-:-:S03]  /*da30*/  PRMT R65, R131, 0x7632, R65 ;  /* 0x0000763283417816 */ /* 0x002fc60000000041 */
[----:B------:R1:W-:Y:S01]  /*da40*/  STG.E.U16 [R28.64], R103 ;  /* 0x000000671c007986 */ /* 0x0003e2000c101504 */
[----:B--2---:R-:W-:-:S03]  /*da50*/  PRMT R61, R127, 0x7632, R61 ;  /* 0x000076327f3d7816 */ /* 0x004fc6000000003d */
[----:B------:R2:W-:Y:S01]  /*da60*/  STG.E.U16 [R24.64], R99 ;  /* 0x0000006318007986 */ /* 0x0005e2000c101504 */
[----:B---3--:R-:W-:-:S03]  /*da70*/  PRMT R57, R123, 0x7632, R57 ;  /* 0x000076327b397816 */ /* 0x008fc60000000039 */
[----:B------:R3:W-:Y:S01]  /*da80*/  STG.E.U16 [R20.64], R95 ;  /* 0x0000005f14007986 */ /* 0x0007e2000c101504 */
[----:B----4-:R-:W-:-:S03]  /*da90*/  PRMT R53, R119, 0x7632, R53 ;  /* 0x0000763277357816 */ /* 0x010fc60000000035 */
[----:B------:R-:W-:Y:S01]  /*daa0*/  STG.E.U16 [R18.64], R91 ;  /* 0x0000005b12007986 */ /* 0x000fe2000c101504 */
[----:B-----5:R-:W-:-:S03]  /*dab0*/  PRMT R49, R115, 0x7632, R49 ;  /* 0x0000763273317816 */ /* 0x020fc60000000031 */
[----:B------:R4:W-:Y:S01]  /*dac0*/  STG.E.U16 [R16.64], R87 ;  /* 0x0000005710007986 */ /* 0x0009e2000c101504 */
[----:B------:R-:W-:-:S03]  /*dad0*/  PRMT R45, R147, 0x7632, R45 ;  /* 0x00007632932d7816 */ /* 0x000fc6000000002d */
        /* <DEDUP_REMOVED lines=11> */
[----:B------:R-:W-:-:S03]  /*db90*/  PRMT R120, R91, 0x7632, R120 ;  /* 0x000076325b787816 */ /* 0x000fc60000000078 */
[----:B------:R0:W-:Y:S01]  /*dba0*/  STG.E.U16 [R50.64], R53 ;  /* 0x0000003532007986 */ /* 0x0001e2000c101504 */
[----:B---3--:R-:W-:-:S03]  /*dbb0*/  PRMT R21, R87, 0x7632, R21 ;  /* 0x0000763257157816 */ /* 0x008fc60000000015 */
[----:B------:R0:W-:Y:S04]  /*dbc0*/  STG.E.U16 [R46.64], R49 ;  /* 0x000000312e007986 */ /* 0x0001e8000c101504 */
        /* <DEDUP_REMOVED lines=8> */
[----:B------:R-:W-:Y:S01]  /*dc50*/  BAR.SYNC.DEFER_BLOCKING 0x0 ;  /* 0x0000000000007b1d */ /* 0x000fe20000010000 */
[----:B------:R-:W-:-:S02]  /*dc60*/  FSETP.NEU.AND P4, PT, R246, RZ, PT ;  /* 0x000000fff600720b */ /* 0x000fc40003f8d000 */
[----:B------:R-:W-:Y:S02]  /*dc70*/  FSEL R84, R84, -INF , P3 ;  /* 0xff80000054547808 */ /* 0x000fe40001800000 */
[----:B------:R-:W-:Y:S01]  /*dc80*/  FSETP.NEU.AND P3, PT, R13, RZ, PT ;  /* 0x000000ff0d00720b */ /* 0x000fe20003f6d000 */
[----:B------:R-:W1:Y:S01]  /*dc90*/  S2R R140, SR_TID.X ;  /* 0x00000000008c7919 */ /* 0x000e620000002100 */
[----:B------:R-:W-:Y:S02]  /*dca0*/  FSEL R13, R96, -INF , P4 ;  /* 0xff800000600d7808 */ /* 0x000fe40002000000 */
[----:B------:R-:W-:Y:S02]  /*dcb0*/  FSETP.NEU.AND P1, PT, R244, RZ, PT ;  /* 0x000000fff400720b */ /* 0x000fe40003f2d000 */
[----:B------:R-:W-:Y:S02]  /*dcc0*/  FSETP.NEU.AND P2, PT, R243, RZ, PT ;  /* 0x000000fff300720b */ /* 0x000fe40003f4d000 */
[----:B------:R-:W-:Y:S01]  /*dcd0*/  FSETP.NEU.AND P4, PT, R242, RZ, PT ;  /* 0x000000fff200720b */ /* 0x000fe20003f8d000 */
[----:B----4-:R-:W-:Y:S01]  /*dce0*/  FFMA R16, R13, 0.69314718246459960938, R2 ;  /* 0x3f3172180d107823 */ /* 0x010fe20000000002 */
[----:B------:R-:W-:Y:S01]  /*dcf0*/  FSEL R250, R250, -INF , P3 ;  /* 0xff800000fafa7808 */ /* 0x000fe20001800000 */
[----:B------:R-:W-:Y:S01]  /*dd00*/  FFMA R17, R84, 0.69314718246459960938, R3 ;  /* 0x3f31721854117823 */ /* 0x000fe20000000003 */
[----:B------:R-:W-:-:S02]  /*dd10*/  FSEL R247, R247, -INF , P2 ;  /* 0xff800000f7f77808 */ /* 0x000fc40001000000 */
[----:B-----5:R-:W-:Y:S02]  /*dd20*/  FSEL R0, R249, -INF , P1 ;  /* 0xff800000f9007808 */ /* 0x020fe40000800000 */
[----:B------:R-:W-:Y:S02]  /*dd30*/  FSEL R3, R248, -INF , P0 ;  /* 0xff800000f8037808 */ /* 0x000fe40000000000 */
[----:B------:R-:W-:Y:S01]  /*dd40*/  FSEL R2, R11, -INF , P4 ;  /* 0xff8000000b027808 */ /* 0x000fe20002000000 */
[----:B------:R-:W-:Y:S02]  /*dd50*/  FFMA R18, R245, 0.69314718246459960938, R4 ;  /* 0x3f317218f5127823 */ /* 0x000fe40000000004 */
[----:B------:R-:W-:Y:S01]  /*dd60*/  FFMA R19, R250, 0.69314718246459960938, R5 ;  /* 0x3f317218fa137823 */ /* 0x000fe20000000005 */
[----:B------:R-:W-:Y:S01]  /*dd70*/  LOP3.LUT R252, R252, 0x70, RZ, 0xc0, !PT ;  /* 0x00000070fcfc7812 */ /* 0x000fe200078ec0ff */
[----:B------:R-:W-:Y:S02]  /*dd80*/  FFMA R4, R247, 0.69314718246459960938, R6 ;  /* 0x3f317218f7047823 */ /* 0x000fe40000000006 */
[----:B------:R-:W-:-:S02]  /*dd90*/  FFMA R5, R0, 0.69314718246459960938, R7 ;  /* 0x3f31721800057823 */ /* 0x000fc40000000007 */
[----:B------:R-:W-:Y:S02]  /*dda0*/  FFMA R6, R3, 0.69314718246459960938, R8 ;  /* 0x3f31721803067823 */ /* 0x000fe40000000008 */
[----:B------:R-:W-:Y:S01]  /*ddb0*/  FFMA R7, R2, 0.69314718246459960938, R9 ;  /* 0x3f31721802077823 */ /* 0x000fe20000000009 */
[----:B------:R0:W-:Y:S04]  /*ddc0*/  STS.128 [R252], R16 ;  /* 0x00000010fc007388 */ /* 0x0001e80000000c00 */
[----:B------:R0:W-:Y:S01]  /*ddd0*/  STS.128 [R252+0x80], R4 ;  /* 0x00008004fc007388 */ /* 0x0001e20000000c00 */
[----:B-1----:R-:W-:-:S03]  /*dde0*/  LOP3.LUT R140, R140, 0xff, RZ, 0xc0, !PT ;  /* 0x000000ff8c8c7812 */ /* 0x002fc600078ec0ff */
[----:B------:R-:W-:Y:S01]  /*ddf0*/  BAR.SYNC.DEFER_BLOCKING 0x0 ;  /* 0x0000000000007b1d */ /* 0x000fe20000010000 */
[----:B------:R-:W-:-:S13]  /*de00*/  ISETP.GE.U32.AND P5, PT, R140, 0x40, PT ;  /* 0x000000408c00780c */ /* 0x000fda0003fa6070 */
[----:B------:R-:W-:Y:S05]  /*de10*/  @P5 EXIT ;  /* 0x000000000000594d */ /* 0x000fea0003800000 */
[----:B0-----:R-:W2:Y:S04]  /*de20*/  LDL.LU R140, [R1+0x84] ;  /* 0x00008400018c7983 */ /* 0x001ea80000300800 */
[----:B------:R-:W0:Y:S04]  /*de30*/  S2R R136, SR_CTAID.Y ;  /* 0x0000000000887919 */ /* 0x000e280000002600 */
[----:B------:R-:W1:Y:S01]  /*de40*/  LDS R7, [R10] ;  /* 0x000000000a077984 */ /* 0x000e620000000800 */
[----:B0-----:R-:W-:-:S04]  /*de50*/  IMAD R0, R136, c[0x0][0x1cc], RZ ;  /* 0x0000730088007a24 */ /* 0x001fc800078e02ff */
[C---:B------:R-:W-:Y:S02]  /*de60*/  IMAD.SHL.U32 R2, R0.reuse, 0x4, RZ ;  /* 0x0000000400027824 */ /* 0x040fe400078e00ff */
[----:B------:R-:W-:Y:S01]  /*de70*/  IMAD.HI R0, R0, 0x4, RZ ;  /* 0x0000000400007827 */ /* 0x000fe200078e02ff */
[----:B--2---:R-:W-:-:S03]  /*de80*/  SHF.L.U32 R3, R140, 0x2, RZ ;  /* 0x000000028c037819 */ /* 0x004fc600000006ff */
[----:B------:R-:W-:Y:S01]  /*de90*/  IMAD.HI R5, R140, 0x4, RZ ;  /* 0x000000048c057827 */ /* 0x000fe200078e02ff */
[----:B------:R-:W-:-:S04]  /*dea0*/  IADD3 R2, P0, P1, R3, c[0x0][0x180], R2 ;  /* 0x0000600003027a10 */ /* 0x000fc8000791e002 */
[----:B------:R-:W-:-:S05]  /*deb0*/  IADD3.X R3, R5, c[0x0][0x184], R0, P0, P1 ;  /* 0x0000610005037a10 */ /* 0x000fca00007e2400 */
[----:B-1----:R-:W-:Y:S01]  /*dec0*/  STG.E [R2.64], R7 ;  /* 0x0000000702007986 */ /* 0x002fe2000c101904 */
[----:B------:R-:W-:Y:S05]  /*ded0*/  EXIT ;  /* 0x000000000000794d */ /* 0x000fea0003800000 */
.L_x_2:
[----:B------:R-:W-:-:S00]  /*dee0*/  BRA `(.L_x_2) ;  /* 0xfffffff000007947 */ /* 0x000fc0000383ffff */
[----:B------:R-:W-:-:S00]  /*def0*/  NOP ;  /* 0x0000000000007918 */ /* 0x000fc00000000000 */
        /* <DEDUP_REMOVED lines=8> */
.L_x_3:


//--------------------- .nv.global.init           --------------------------
	.section	.nv.global.init,"aw",@progbits
.nv.global.init:
	.type		_$_str,@object
	.size		_$_str,(.L_0 - _$_str)
_$_str:
        /*0000*/ 	.byte	0x5f, 0x5f, 0x43, 0x55, 0x44, 0x41, 0x5f, 0x46, 0x54, 0x5a, 0x00
.L_0:


//--------------------- .nv.shared.attn_fwd       --------------------------
	.section	.nv.shared.attn_fwd,"aw",@nobits
	.sectionflags	@""
	.align	16
